//
// Generated by NVIDIA NVVM Compiler
//
// Compiler Build ID: CL-36424714
// Cuda compilation tools, release 13.0, V13.0.88
// Based on NVVM 20.0.0
//

.version 9.0
.target sm_100
.address_size 64

	// .globl	_Z12sum_elementsP6MatrixP10FreqMatrixP7double2
.func  (.param .align 16 .b8 func_retval0[16]) __internal_trig_reduction_slowpathd
(
	.param .b64 __internal_trig_reduction_slowpathd_param_0
)
;
.global .align 8 .b8 __cudart_i2opi_d[144] = {8, 93, 141, 31, 177, 95, 251, 107, 234, 146, 82, 138, 247, 57, 7, 61, 123, 241, 229, 235, 199, 186, 39, 117, 45, 234, 95, 158, 102, 63, 70, 79, 183, 9, 203, 39, 207, 126, 54, 109, 31, 109, 10, 90, 139, 17, 47, 239, 15, 152, 5, 222, 255, 151, 248, 31, 59, 40, 249, 189, 139, 95, 132, 156, 244, 57, 83, 131, 57, 214, 145, 57, 65, 126, 95, 180, 38, 112, 156, 233, 132, 68, 187, 46, 245, 53, 130, 232, 62, 167, 41, 177, 28, 235, 29, 254, 28, 146, 209, 9, 234, 46, 73, 6, 224, 210, 77, 66, 58, 110, 36, 183, 97, 197, 187, 222, 171, 99, 81, 254, 65, 144, 67, 60, 153, 149, 98, 219, 192, 221, 52, 245, 209, 87, 39, 252, 41, 21, 68, 78, 110, 131, 249, 162};
.global .align 16 .b8 __cudart_sin_cos_coeffs[128] = {70, 210, 176, 44, 241, 229, 90, 190, 146, 227, 172, 105, 227, 29, 199, 62, 161, 98, 219, 25, 160, 1, 42, 191, 24, 8, 17, 17, 17, 17, 129, 63, 84, 85, 85, 85, 85, 85, 197, 191, 0, 0, 0, 0, 0, 0, 0, 0, 0, 0, 0, 0, 0, 0, 0, 0, 100, 129, 253, 32, 131, 255, 168, 189, 40, 133, 239, 193, 167, 238, 33, 62, 217, 230, 6, 142, 79, 126, 146, 190, 233, 188, 221, 25, 160, 1, 250, 62, 71, 93, 193, 22, 108, 193, 86, 191, 81, 85, 85, 85, 85, 85, 165, 63, 0, 0, 0, 0, 0, 0, 224, 191, 0, 0, 0, 0, 0, 0, 240, 63};

.visible .entry _Z12sum_elementsP6MatrixP10FreqMatrixP7double2(
	.param .u64 .ptr .align 1 _Z12sum_elementsP6MatrixP10FreqMatrixP7double2_param_0,
	.param .u64 .ptr .align 1 _Z12sum_elementsP6MatrixP10FreqMatrixP7double2_param_1,
	.param .u64 .ptr .align 1 _Z12sum_elementsP6MatrixP10FreqMatrixP7double2_param_2
)
{
	.reg .pred 	%p<16>;
	.reg .b32 	%r<59>;
	.reg .b32 	%f<3>;
	.reg .b64 	%rd<38>;
	.reg .b64 	%fd<140>;

	ld.param.u64 	%rd12, [_Z12sum_elementsP6MatrixP10FreqMatrixP7double2_param_0];
	ld.param.u64 	%rd14, [_Z12sum_elementsP6MatrixP10FreqMatrixP7double2_param_2];
	cvta.to.global.u64 	%rd1, %rd14;
	cvta.to.global.u64 	%rd15, %rd12;
	mov.u32 	%r18, %ntid.x;
	mov.u32 	%r19, %ctaid.x;
	mov.u32 	%r20, %tid.x;
	mad.lo.s32 	%r1, %r18, %r19, %r20;
	mov.u32 	%r21, %ntid.y;
	mov.u32 	%r22, %ctaid.y;
	mov.u32 	%r23, %tid.y;
	mad.lo.s32 	%r2, %r21, %r22, %r23;
	ld.global.u32 	%r3, [%rd15];
	setp.lt.s32 	%p1, %r3, 1;
	mov.f64 	%fd134, 0d0000000000000000;
	mov.f64 	%fd133, %fd134;
	@%p1 bra 	$L__BB0_14;
	mov.f64 	%fd28, 0d4338000000000000;
	{
	.reg .b32 %temp; 
	mov.b64 	{%r25, %temp}, %fd28;
	}
	mov.f64 	%fd29, 0dC338000000000000;
	add.rn.f64 	%fd30, %fd28, %fd29;
	fma.rn.f64 	%fd31, %fd30, 0dBFE62E42FEFA39EF, 0d0000000000000000;
	fma.rn.f64 	%fd32, %fd30, 0dBC7ABC9E3B39803F, %fd31;
	fma.rn.f64 	%fd33, %fd32, 0d3E5ADE1569CE2BDF, 0d3E928AF3FCA213EA;
	fma.rn.f64 	%fd34, %fd33, %fd32, 0d3EC71DEE62401315;
	fma.rn.f64 	%fd35, %fd34, %fd32, 0d3EFA01997C89EB71;
	fma.rn.f64 	%fd36, %fd35, %fd32, 0d3F2A01A014761F65;
	fma.rn.f64 	%fd37, %fd36, %fd32, 0d3F56C16C1852B7AF;
	fma.rn.f64 	%fd38, %fd37, %fd32, 0d3F81111111122322;
	fma.rn.f64 	%fd39, %fd38, %fd32, 0d3FA55555555502A1;
	fma.rn.f64 	%fd40, %fd39, %fd32, 0d3FC5555555555511;
	fma.rn.f64 	%fd41, %fd40, %fd32, 0d3FE000000000000B;
	fma.rn.f64 	%fd42, %fd41, %fd32, 0d3FF0000000000000;
	fma.rn.f64 	%fd43, %fd42, %fd32, 0d3FF0000000000000;
	{
	.reg .b32 %temp; 
	mov.b64 	{%r26, %temp}, %fd43;
	}
	{
	.reg .b32 %temp; 
	mov.b64 	{%temp, %r27}, %fd43;
	}
	shl.b32 	%r28, %r25, 20;
	add.s32 	%r29, %r28, %r27;
	mov.b64 	%fd44, {%r26, %r29};
	shr.u32 	%r30, %r25, 31;
	add.s32 	%r31, %r25, %r30;
	shr.s32 	%r32, %r31, 1;
	shl.b32 	%r33, %r32, 20;
	add.s32 	%r34, %r27, %r33;
	mov.b64 	%fd45, {%r26, %r34};
	sub.s32 	%r35, %r25, %r32;
	shl.b32 	%r36, %r35, 20;
	add.s32 	%r37, %r36, 1072693248;
	mov.b32 	%r53, 0;
	mov.b64 	%fd46, {%r53, %r37};
	mul.f64 	%fd47, %fd46, %fd45;
	mov.f64 	%fd133, 0d0000000000000000;
	{
	.reg .b32 %temp; 
	mov.b64 	{%temp, %r38}, %fd133;
	}
	mov.b32 	%f1, %r38;
	abs.f32 	%f2, %f1;
	setp.geu.f32 	%p2, %f2, 0f40874800;
	setp.lt.f32 	%p3, %f2, 0f4086232B;
	cvt.rn.f64.u32 	%fd1, %r3;
	selp.f64 	%fd48, 0d7FF0000000000000, %fd47, %p2;
	selp.f64 	%fd2, %fd44, %fd48, %p3;
	mov.u64 	%rd21, __cudart_sin_cos_coeffs;
	mov.f64 	%fd134, %fd133;
$L__BB0_2:
	ld.param.u64 	%rd33, [_Z12sum_elementsP6MatrixP10FreqMatrixP7double2_param_0];
	mul.lo.s32 	%r40, %r53, %r2;
	cvt.rn.f64.u32 	%fd49, %r40;
	div.rn.f64 	%fd5, %fd49, %fd1;
	mul.wide.u32 	%rd16, %r53, 4096;
	cvta.to.global.u64 	%rd17, %rd33;
	add.s64 	%rd18, %rd17, %rd16;
	add.s64 	%rd35, %rd18, 8;
	mov.b32 	%r54, 0;
	mov.u32 	%r55, %r54;
$L__BB0_3:
	cvt.rn.f64.s32 	%fd50, %r54;
	div.rn.f64 	%fd51, %fd50, %fd1;
	add.f64 	%fd52, %fd5, %fd51;
	mul.f64 	%fd8, %fd52, 0dC01921FB54442D18;
	abs.f64 	%fd9, %fd8;
	setp.eq.f64 	%p4, %fd9, 0d7FF0000000000000;
	@%p4 bra 	$L__BB0_7;
	mul.f64 	%fd53, %fd8, 0d3FE45F306DC9C883;
	cvt.rni.s32.f64 	%r56, %fd53;
	cvt.rn.f64.s32 	%fd54, %r56;
	fma.rn.f64 	%fd55, %fd54, 0dBFF921FB54442D18, %fd8;
	fma.rn.f64 	%fd56, %fd54, 0dBC91A62633145C00, %fd55;
	fma.rn.f64 	%fd136, %fd54, 0dB97B839A252049C0, %fd56;
	setp.ltu.f64 	%p5, %fd9, 0d41E0000000000000;
	@%p5 bra 	$L__BB0_6;
	{ // callseq 0, 0
	.param .b64 param0;
	st.param.f64 	[param0], %fd8;
	.param .align 16 .b8 retval0[16];
	call.uni (retval0), 
	__internal_trig_reduction_slowpathd, 
	(
	param0
	);
	ld.param.f64 	%fd136, [retval0];
	ld.param.b32 	%r56, [retval0+8];
	} // callseq 0
$L__BB0_6:
	add.s32 	%r57, %r56, 1;
	bra.uni 	$L__BB0_8;
$L__BB0_7:
	mov.f64 	%fd58, 0d0000000000000000;
	mul.rn.f64 	%fd136, %fd8, %fd58;
	mov.b32 	%r57, 1;
$L__BB0_8:
	shl.b32 	%r43, %r57, 6;
	cvt.u64.u32 	%rd19, %r43;
	and.b64  	%rd20, %rd19, 64;
	add.s64 	%rd22, %rd21, %rd20;
	mul.rn.f64 	%fd59, %fd136, %fd136;
	and.b32  	%r44, %r57, 1;
	setp.eq.b32 	%p7, %r44, 1;
	selp.f64 	%fd60, 0dBDA8FF8320FD8164, 0d3DE5DB65F9785EBA, %p7;
	ld.global.nc.v2.f64 	{%fd61, %fd62}, [%rd22];
	fma.rn.f64 	%fd63, %fd60, %fd59, %fd61;
	fma.rn.f64 	%fd64, %fd63, %fd59, %fd62;
	ld.global.nc.v2.f64 	{%fd65, %fd66}, [%rd22+16];
	fma.rn.f64 	%fd67, %fd64, %fd59, %fd65;
	fma.rn.f64 	%fd68, %fd67, %fd59, %fd66;
	ld.global.nc.v2.f64 	{%fd69, %fd70}, [%rd22+32];
	fma.rn.f64 	%fd71, %fd68, %fd59, %fd69;
	fma.rn.f64 	%fd72, %fd71, %fd59, %fd70;
	fma.rn.f64 	%fd73, %fd72, %fd136, %fd136;
	fma.rn.f64 	%fd74, %fd72, %fd59, 0d3FF0000000000000;
	selp.f64 	%fd75, %fd74, %fd73, %p7;
	and.b32  	%r45, %r57, 2;
	setp.eq.s32 	%p8, %r45, 0;
	mov.f64 	%fd76, 0d0000000000000000;
	sub.f64 	%fd77, %fd76, %fd75;
	selp.f64 	%fd15, %fd75, %fd77, %p8;
	@%p4 bra 	$L__BB0_11;
	mul.f64 	%fd78, %fd8, 0d3FE45F306DC9C883;
	cvt.rni.s32.f64 	%r58, %fd78;
	cvt.rn.f64.s32 	%fd79, %r58;
	fma.rn.f64 	%fd80, %fd79, 0dBFF921FB54442D18, %fd8;
	fma.rn.f64 	%fd81, %fd79, 0dBC91A62633145C00, %fd80;
	fma.rn.f64 	%fd137, %fd79, 0dB97B839A252049C0, %fd81;
	setp.ltu.f64 	%p9, %fd9, 0d41E0000000000000;
	@%p9 bra 	$L__BB0_12;
	{ // callseq 1, 0
	.param .b64 param0;
	st.param.f64 	[param0], %fd8;
	.param .align 16 .b8 retval0[16];
	call.uni (retval0), 
	__internal_trig_reduction_slowpathd, 
	(
	param0
	);
	ld.param.f64 	%fd137, [retval0];
	ld.param.b32 	%r58, [retval0+8];
	} // callseq 1
	bra.uni 	$L__BB0_12;
$L__BB0_11:
	mov.f64 	%fd83, 0d0000000000000000;
	mul.rn.f64 	%fd137, %fd8, %fd83;
	mov.b32 	%r58, 0;
$L__BB0_12:
	mul.f64 	%fd84, %fd2, %fd15;
	shl.b32 	%r48, %r58, 6;
	cvt.u64.u32 	%rd23, %r48;
	and.b64  	%rd24, %rd23, 64;
	add.s64 	%rd26, %rd21, %rd24;
	mul.rn.f64 	%fd85, %fd137, %fd137;
	and.b32  	%r49, %r58, 1;
	setp.eq.b32 	%p10, %r49, 1;
	selp.f64 	%fd86, 0dBDA8FF8320FD8164, 0d3DE5DB65F9785EBA, %p10;
	ld.global.nc.v2.f64 	{%fd87, %fd88}, [%rd26];
	fma.rn.f64 	%fd89, %fd86, %fd85, %fd87;
	fma.rn.f64 	%fd90, %fd89, %fd85, %fd88;
	ld.global.nc.v2.f64 	{%fd91, %fd92}, [%rd26+16];
	fma.rn.f64 	%fd93, %fd90, %fd85, %fd91;
	fma.rn.f64 	%fd94, %fd93, %fd85, %fd92;
	ld.global.nc.v2.f64 	{%fd95, %fd96}, [%rd26+32];
	fma.rn.f64 	%fd97, %fd94, %fd85, %fd95;
	fma.rn.f64 	%fd98, %fd97, %fd85, %fd96;
	fma.rn.f64 	%fd99, %fd98, %fd137, %fd137;
	fma.rn.f64 	%fd100, %fd98, %fd85, 0d3FF0000000000000;
	selp.f64 	%fd101, %fd100, %fd99, %p10;
	and.b32  	%r50, %r58, 2;
	setp.eq.s32 	%p11, %r50, 0;
	mov.f64 	%fd102, 0d0000000000000000;
	sub.f64 	%fd103, %fd102, %fd101;
	selp.f64 	%fd104, %fd101, %fd103, %p11;
	mul.f64 	%fd105, %fd2, %fd104;
	ld.global.f64 	%fd106, [%rd35];
	mul.f64 	%fd107, %fd84, %fd106;
	mul.f64 	%fd108, %fd105, 0d0000000000000000;
	sub.f64 	%fd109, %fd107, %fd108;
	mul.f64 	%fd110, %fd106, %fd105;
	fma.rn.f64 	%fd111, %fd84, 0d0000000000000000, %fd110;
	add.f64 	%fd133, %fd133, %fd109;
	add.f64 	%fd134, %fd134, %fd111;
	add.s32 	%r55, %r55, 1;
	add.s64 	%rd35, %rd35, 8;
	add.s32 	%r54, %r54, %r1;
	setp.lt.s32 	%p12, %r55, %r3;
	@%p12 bra 	$L__BB0_3;
	add.s32 	%r53, %r53, 1;
	setp.lt.s32 	%p13, %r53, %r3;
	@%p13 bra 	$L__BB0_2;
$L__BB0_14:
	ld.param.u64 	%rd34, [_Z12sum_elementsP6MatrixP10FreqMatrixP7double2_param_1];
	cvta.to.global.u64 	%rd27, %rd34;
	ld.global.u32 	%r51, [%rd27];
	mul.lo.s32 	%r52, %r51, %r51;
	cvt.rn.f64.u32 	%fd112, %r52;
	rcp.rn.f64 	%fd113, %fd112;
	mul.f64 	%fd114, %fd133, %fd113;
	mul.f64 	%fd115, %fd134, %fd113;
	mul.f64 	%fd116, %fd113, %fd112;
	mul.f64 	%fd117, %fd113, 0d0000000000000000;
	mul.f64 	%fd118, %fd117, %fd117;
	fma.rn.f64 	%fd119, %fd116, %fd116, %fd118;
	rcp.rn.f64 	%fd120, %fd119;
	mul.f64 	%fd121, %fd115, %fd117;
	fma.rn.f64 	%fd122, %fd114, %fd116, %fd121;
	mul.f64 	%fd24, %fd122, %fd120;
	mul.f64 	%fd123, %fd115, %fd116;
	mul.f64 	%fd124, %fd114, %fd117;
	sub.f64 	%fd125, %fd123, %fd124;
	mul.f64 	%fd126, %fd125, %fd120;
	mul.wide.u32 	%rd28, %r2, 8192;
	add.s64 	%rd29, %rd27, %rd28;
	mul.wide.s32 	%rd30, %r1, 16;
	add.s64 	%rd5, %rd29, %rd30;
	st.global.v2.f64 	[%rd5+16], {%fd24, %fd126};
	ld.global.u64 	%rd36, [%rd1];
$L__BB0_15:
	mov.b64 	%fd127, %rd36;
	add.f64 	%fd128, %fd24, %fd127;
	mov.b64 	%rd31, %fd128;
	atom.relaxed.global.cas.b64 	%rd8, [%rd1], %rd36, %rd31;
	setp.ne.s64 	%p14, %rd36, %rd8;
	mov.u64 	%rd36, %rd8;
	@%p14 bra 	$L__BB0_15;
	ld.global.f64 	%fd25, [%rd5+24];
	ld.global.u64 	%rd37, [%rd1+8];
$L__BB0_17:
	mov.b64 	%fd129, %rd37;
	add.f64 	%fd130, %fd25, %fd129;
	mov.b64 	%rd32, %fd130;
	atom.relaxed.global.cas.b64 	%rd11, [%rd1+8], %rd37, %rd32;
	setp.ne.s64 	%p15, %rd37, %rd11;
	mov.u64 	%rd37, %rd11;
	@%p15 bra 	$L__BB0_17;
	ret;

}
.func  (.param .align 16 .b8 func_retval0[16]) __internal_trig_reduction_slowpathd(
	.param .b64 __internal_trig_reduction_slowpathd_param_0
)
{
	.local .align 8 .b8 	__local_depot1[40];
	.reg .b64 	%SP;
	.reg .b64 	%SPL;
	.reg .pred 	%p<10>;
	.reg .b32 	%r<47>;
	.reg .b64 	%rd<74>;
	.reg .b64 	%fd<5>;

	mov.u64 	%SPL, __local_depot1;
	ld.param.f64 	%fd4, [__internal_trig_reduction_slowpathd_param_0];
	add.u64 	%rd1, %SPL, 0;
	{
	.reg .b32 %temp; 
	mov.b64 	{%temp, %r1}, %fd4;
	}
	shr.u32 	%r2, %r1, 20;
	and.b32  	%r3, %r2, 2047;
	setp.eq.s32 	%p1, %r3, 2047;
	mov.b32 	%r46, 0;
	@%p1 bra 	$L__BB1_9;
	add.s32 	%r20, %r3, -1024;
	mov.b64 	%rd20, %fd4;
	shl.b64 	%rd2, %rd20, 11;
	shr.u32 	%r4, %r20, 6;
	sub.s32 	%r45, 15, %r4;
	sub.s32 	%r21, 19, %r4;
	setp.lt.u32 	%p2, %r20, 128;
	selp.b32 	%r6, 18, %r21, %p2;
	setp.ge.s32 	%p3, %r45, %r6;
	mov.b64 	%rd70, 0;
	@%p3 bra 	$L__BB1_4;
	add.s32 	%r23, %r6, %r4;
	neg.s32 	%r43, %r23;
	or.b64  	%rd3, %rd2, -9223372036854775808;
	mov.b64 	%rd70, 0;
	mov.b32 	%r42, 0;
	mov.u64 	%rd25, __cudart_i2opi_d;
	mov.u32 	%r44, %r45;
$L__BB1_3:
	.pragma "nounroll";
	mul.wide.s32 	%rd22, %r42, 8;
	add.s64 	%rd23, %rd1, %rd22;
	mul.wide.s32 	%rd24, %r44, 8;
	add.s64 	%rd26, %rd25, %rd24;
	ld.global.nc.u64 	%rd27, [%rd26];
	{
	.reg .u32 %r0, %r1, %r2, %r3, %alo, %ahi, %blo, %bhi, %clo, %chi;
	mov.b64 	{%alo,%ahi}, %rd27;
	mov.b64 	{%blo,%bhi}, %rd3;
	mov.b64 	{%clo,%chi}, %rd70;
	mad.lo.cc.u32 	%r0, %alo, %blo, %clo;
	madc.hi.cc.u32 	%r1, %alo, %blo, %chi;
	madc.hi.u32 	%r2, %alo, %bhi, 0;
	mad.lo.cc.u32 	%r1, %alo, %bhi, %r1;
	madc.hi.cc.u32 	%r2, %ahi, %blo, %r2;
	madc.hi.u32 	%r3, %ahi, %bhi, 0;
	mad.lo.cc.u32 	%r1, %ahi, %blo, %r1;
	madc.lo.cc.u32 	%r2, %ahi, %bhi, %r2;
	addc.u32 	%r3, %r3, 0;
	mov.b64 	%rd28, {%r0,%r1};
	mov.b64 	%rd70, {%r2,%r3};
	}
	st.local.u64 	[%rd23], %rd28;
	add.s32 	%r44, %r44, 1;
	add.s32 	%r43, %r43, 1;
	add.s32 	%r42, %r42, 1;
	setp.ne.s32 	%p4, %r43, -15;
	mov.u32 	%r45, %r6;
	@%p4 bra 	$L__BB1_3;
$L__BB1_4:
	cvt.s64.s32 	%rd29, %r45;
	cvt.u64.u32 	%rd30, %r4;
	add.s64 	%rd31, %rd30, %rd29;
	shl.b64 	%rd32, %rd31, 3;
	add.s64 	%rd33, %rd1, %rd32;
	st.local.u64 	[%rd33+-120], %rd70;
	and.b32  	%r15, %r2, 63;
	ld.local.u64 	%rd72, [%rd1+16];
	ld.local.u64 	%rd71, [%rd1+24];
	setp.eq.s32 	%p5, %r15, 0;
	@%p5 bra 	$L__BB1_6;
	shl.b64 	%rd34, %rd71, %r15;
	shr.u64 	%rd35, %rd72, 1;
	xor.b32  	%r24, %r15, 63;
	shr.u64 	%rd36, %rd35, %r24;
	or.b64  	%rd71, %rd34, %rd36;
	ld.local.u64 	%rd37, [%rd1+8];
	shl.b64 	%rd38, %rd72, %r15;
	shr.u64 	%rd39, %rd37, 1;
	shr.u64 	%rd40, %rd39, %r24;
	or.b64  	%rd72, %rd38, %rd40;
$L__BB1_6:
	and.b32  	%r25, %r1, -2147483648;
	shr.u64 	%rd41, %rd71, 62;
	cvt.u32.u64 	%r26, %rd41;
	mov.b64 	{%r27, %r28}, %rd71;
	mov.b64 	{%r29, %r30}, %rd72;
	shf.l.wrap.b32 	%r31, %r30, %r27, 2;
	shf.l.wrap.b32 	%r32, %r27, %r28, 2;
	mov.b64 	%rd42, {%r31, %r32};
	shl.b64 	%rd43, %rd72, 2;
	shr.u64 	%rd44, %rd42, 63;
	cvt.u32.u64 	%r33, %rd44;
	add.s32 	%r34, %r33, %r26;
	setp.eq.s32 	%p6, %r25, 0;
	neg.s32 	%r35, %r34;
	selp.b32 	%r46, %r34, %r35, %p6;
	setp.gt.s64 	%p7, %rd42, -1;
	mov.b64 	%rd45, 0;
	{
	.reg .u32 %r0, %r1, %r2, %r3, %a0, %a1, %a2, %a3, %b0, %b1, %b2, %b3;
	mov.b64 	{%a0,%a1}, %rd45;
	mov.b64 	{%a2,%a3}, %rd45;
	mov.b64 	{%b0,%b1}, %rd43;
	mov.b64 	{%b2,%b3}, %rd42;
	sub.cc.u32 	%r0, %a0, %b0;
	subc.cc.u32 	%r1, %a1, %b1;
	subc.cc.u32 	%r2, %a2, %b2;
	subc.u32 	%r3, %a3, %b3;
	mov.b64 	%rd46, {%r0,%r1};
	mov.b64 	%rd47, {%r2,%r3};
	}
	xor.b32  	%r36, %r25, -2147483648;
	selp.b64 	%rd73, %rd42, %rd47, %p7;
	selp.b64 	%rd14, %rd43, %rd46, %p7;
	selp.b32 	%r17, %r25, %r36, %p7;
	clz.b64 	%r37, %rd73;
	cvt.u64.u32 	%rd15, %r37;
	setp.eq.s32 	%p8, %r37, 0;
	@%p8 bra 	$L__BB1_8;
	cvt.u32.u64 	%r38, %rd15;
	and.b32  	%r39, %r38, 63;
	shl.b64 	%rd48, %rd73, %r39;
	shr.u64 	%rd49, %rd14, 1;
	not.b32 	%r40, %r38;
	and.b32  	%r41, %r40, 63;
	shr.u64 	%rd50, %rd49, %r41;
	or.b64  	%rd73, %rd48, %rd50;
$L__BB1_8:
	mov.b64 	%rd51, -3958705157555305931;
	{
	.reg .u32 %r0, %r1, %r2, %r3, %alo, %ahi, %blo, %bhi;
	mov.b64 	{%alo,%ahi}, %rd73;
	mov.b64 	{%blo,%bhi}, %rd51;
	mul.lo.u32 	%r0, %alo, %blo;
	mul.hi.u32 	%r1, %alo, %blo;
	mad.lo.cc.u32 	%r1, %alo, %bhi, %r1;
	madc.hi.u32 	%r2, %alo, %bhi, 0;
	mad.lo.cc.u32 	%r1, %ahi, %blo, %r1;
	madc.hi.cc.u32 	%r2, %ahi, %blo, %r2;
	madc.hi.u32 	%r3, %ahi, %bhi, 0;
	mad.lo.cc.u32 	%r2, %ahi, %bhi, %r2;
	addc.u32 	%r3, %r3, 0;
	mov.b64 	%rd52, {%r0,%r1};
	mov.b64 	%rd53, {%r2,%r3};
	}
	setp.gt.s64 	%p9, %rd53, 0;
	{
	.reg .u32 %r0, %r1, %r2, %r3, %a0, %a1, %a2, %a3, %b0, %b1, %b2, %b3;
	mov.b64 	{%a0,%a1}, %rd52;
	mov.b64 	{%a2,%a3}, %rd53;
	mov.b64 	{%b0,%b1}, %rd52;
	mov.b64 	{%b2,%b3}, %rd53;
	add.cc.u32 	%r0, %a0, %b0;
	addc.cc.u32 	%r1, %a1, %b1;
	addc.cc.u32 	%r2, %a2, %b2;
	addc.u32 	%r3, %a3, %b3;
	mov.b64 	%rd54, {%r0,%r1};
	mov.b64 	%rd55, {%r2,%r3};
	}
	selp.b64 	%rd56, %rd55, %rd53, %p9;
	selp.s64 	%rd57, -1, 0, %p9;
	sub.s64 	%rd58, %rd57, %rd15;
	cvt.u64.u32 	%rd59, %r17;
	shl.b64 	%rd60, %rd59, 32;
	add.s64 	%rd61, %rd56, 1;
	shr.u64 	%rd62, %rd61, 10;
	add.s64 	%rd63, %rd62, 1;
	shr.u64 	%rd64, %rd63, 1;
	shl.b64 	%rd65, %rd58, 52;
	add.s64 	%rd66, %rd65, %rd64;
	add.s64 	%rd67, %rd66, 4602678819172646912;
	or.b64  	%rd68, %rd67, %rd60;
	mov.b64 	%fd4, %rd68;
$L__BB1_9:
	st.param.f64 	[func_retval0], %fd4;
	st.param.b32 	[func_retval0+8], %r46;
	ret;

}


// ===== COMPILED SASS (sm_100) =====

	.target	sm_100

	.elftype	@"ET_EXEC"


//--------------------- .note.nv.tkinfo           --------------------------
	.section	.note.nv.tkinfo,"",@"SHT_NOTE"
	.sectionflags	@"SHF_NOTE_NV_TKINFO"
	.tkinfo
        /*0018*/ 	.word	0x00000002
        /*0030*/ 	.string	""
        /*0030*/ 	.string	"ptxas"
        /*0030*/ 	.string	"Cuda compilation tools, release 13.0, V13.0.88"
        /*0030*/ 	.string	"Build cuda_13.0.r13.0/compiler.36424714_0"
        /*0030*/ 	.string	"-arch sm_100 -m 64 "



//--------------------- .note.nv.cuinfo           --------------------------
	.section	.note.nv.cuinfo,"",@"SHT_NOTE"
	.sectionflags	@"SHF_NOTE_NV_CUINFO"
        /*0018*/ 	.short	0x0002
        /*001a*/ 	.short	0x0064
        /*001c*/ 	.short	0x0082
	.zero		2


//--------------------- .nv.info                  --------------------------
	.section	.nv.info,"",@"SHT_CUDA_INFO"
	.align	4


	//----- nvinfo : EIATTR_REGCOUNT
	.align		4
        /*0000*/ 	.byte	0x04, 0x2f
        /*0002*/ 	.short	(.L_3 - .L_2)
	.align		4
.L_2:
        /*0004*/ 	.word	index@(_Z12sum_elementsP6MatrixP10FreqMatrixP7double2)
        /*0008*/ 	.word	0x00000028


	//----- nvinfo : EIATTR_FRAME_SIZE
	.align		4
.L_3:
        /*000c*/ 	.byte	0x04, 0x11
        /*000e*/ 	.short	(.L_5 - .L_4)
	.align		4
.L_4:
        /*0010*/ 	.word	index@($_Z12sum_elementsP6MatrixP10FreqMatrixP7double2$__internal_trig_reduction_slowpathd)
        /*0014*/ 	.word	0x00000028


	//----- nvinfo : EIATTR_FRAME_SIZE
	.align		4
.L_5:
        /*0018*/ 	.byte	0x04, 0x11
        /*001a*/ 	.short	(.L_7 - .L_6)
	.align		4
.L_6:
        /*001c*/ 	.word	index@($__internal_1_$__cuda_sm20_div_rn_f64_full)
        /*0020*/ 	.word	0x00000028


	//----- nvinfo : EIATTR_FRAME_SIZE
	.align		4
.L_7:
        /*0024*/ 	.byte	0x04, 0x11
        /*0026*/ 	.short	(.L_9 - .L_8)
	.align		4
.L_8:
        /*0028*/ 	.word	index@($__internal_0_$__cuda_sm20_dblrcp_rn_slowpath_v3)
        /*002c*/ 	.word	0x00000028


	//----- nvinfo : EIATTR_FRAME_SIZE
	.align		4
.L_9:
        /*0030*/ 	.byte	0x04, 0x11
        /*0032*/ 	.short	(.L_11 - .L_10)
	.align		4
.L_10:
        /*0034*/ 	.word	index@(_Z12sum_elementsP6MatrixP10FreqMatrixP7double2)
        /*0038*/ 	.word	0x00000028


	//----- nvinfo : EIATTR_MIN_STACK_SIZE
	.align		4
.L_11:
        /*003c*/ 	.byte	0x04, 0x12
        /*003e*/ 	.short	(.L_13 - .L_12)
	.align		4
.L_12:
        /*0040*/ 	.word	index@(_Z12sum_elementsP6MatrixP10FreqMatrixP7double2)
        /*0044*/ 	.word	0x00000028
.L_13:


//--------------------- .nv.compat                --------------------------
	.section	.nv.compat,"",@"SHT_CUDA_COMPAT_INFO"
	.align	4
        /*0000*/ 	.byte	0x02, 0x09, 0x00, 0x00, 0x02, 0x02, 0x01, 0x00, 0x02, 0x05, 0x05, 0x00, 0x03, 0x07, 0x01, 0x01
        /*0010*/ 	.byte	0x02, 0x03, 0x00, 0x00, 0x02, 0x06, 0x01, 0x00, 0x04, 0x0b, 0x08, 0x00, 0x01, 0x00, 0x00, 0x00
        /*0020*/ 	.byte	0x00, 0x00, 0x00, 0x00


//--------------------- .nv.info._Z12sum_elementsP6MatrixP10FreqMatrixP7double2 --------------------------
	.section	.nv.info._Z12sum_elementsP6MatrixP10FreqMatrixP7double2,"",@"SHT_CUDA_INFO"
	.sectionflags	@""
	.align	4


	//----- nvinfo : EIATTR_CUDA_API_VERSION
	.align		4
        /*0000*/ 	.byte	0x04, 0x37
        /*0002*/ 	.short	(.L_15 - .L_14)
.L_14:
        /*0004*/ 	.word	0x00000082


	//----- nvinfo : EIATTR_KPARAM_INFO
	.align		4
.L_15:
        /*0008*/ 	.byte	0x04, 0x17
        /*000a*/ 	.short	(.L_17 - .L_16)
.L_16:
        /*000c*/ 	.word	0x00000000
        /*0010*/ 	.short	0x0002
        /*0012*/ 	.short	0x0010
        /*0014*/ 	.byte	0x00, 0xf5, 0x21, 0x00


	//----- nvinfo : EIATTR_KPARAM_INFO
	.align		4
.L_17:
        /*0018*/ 	.byte	0x04, 0x17
        /*001a*/ 	.short	(.L_19 - .L_18)
.L_18:
        /*001c*/ 	.word	0x00000000
        /*0020*/ 	.short	0x0001
        /*0022*/ 	.short	0x0008
        /*0024*/ 	.byte	0x00, 0xf5, 0x21, 0x00


	//----- nvinfo : EIATTR_KPARAM_INFO
	.align		4
.L_19:
        /*0028*/ 	.byte	0x04, 0x17
        /*002a*/ 	.short	(.L_21 - .L_20)
.L_20:
        /*002c*/ 	.word	0x00000000
        /*0030*/ 	.short	0x0000
        /*0032*/ 	.short	0x0000
        /*0034*/ 	.byte	0x00, 0xf5, 0x21, 0x00


	//----- nvinfo : EIATTR_SPARSE_MMA_MASK
	.align		4
.L_21:
        /*0038*/ 	.byte	0x03, 0x50
        /*003a*/ 	.short	0x0000


	//----- nvinfo : EIATTR_MAXREG_COUNT
	.align		4
        /*003c*/ 	.byte	0x03, 0x1b
        /*003e*/ 	.short	0x00ff


	//----- nvinfo : EIATTR_MERCURY_ISA_VERSION
	.align		4
        /*0040*/ 	.byte	0x03, 0x5f
        /*0042*/ 	.short	0x0101


	//----- nvinfo : EIATTR_VRC_CTA_INIT_COUNT
	.align		4
        /*0044*/ 	.byte	0x02, 0x4a
	.zero		1
	.zero		1


	//----- nvinfo : EIATTR_EXIT_INSTR_OFFSETS
	.align		4
        /*0048*/ 	.byte	0x04, 0x1c
        /*004a*/ 	.short	(.L_23 - .L_22)


	//   ....[0]....
.L_22:
        /*004c*/ 	.word	0x00001500


	//----- nvinfo : EIATTR_CRS_STACK_SIZE
	.align		4
.L_23:
        /*0050*/ 	.byte	0x04, 0x1e
        /*0052*/ 	.short	(.L_25 - .L_24)
.L_24:
        /*0054*/ 	.word	0x00000000


	//----- nvinfo : EIATTR_CBANK_PARAM_SIZE
	.align		4
.L_25:
        /*0058*/ 	.byte	0x03, 0x19
        /*005a*/ 	.short	0x0018


	//----- nvinfo : EIATTR_PARAM_CBANK
	.align		4
        /*005c*/ 	.byte	0x04, 0x0a
        /*005e*/ 	.short	(.L_27 - .L_26)
	.align		4
.L_26:
        /*0060*/ 	.word	index@(.nv.constant0._Z12sum_elementsP6MatrixP10FreqMatrixP7double2)
        /*0064*/ 	.short	0x0380
        /*0066*/ 	.short	0x0018


	//----- nvinfo : EIATTR_SW_WAR
	.align		4
.L_27:
        /*0068*/ 	.byte	0x04, 0x36
        /*006a*/ 	.short	(.L_29 - .L_28)
.L_28:
        /*006c*/ 	.word	0x00000008
.L_29:


//--------------------- .nv.callgraph             --------------------------
	.section	.nv.callgraph,"",@"SHT_CUDA_CALLGRAPH"
	.align	4
	.sectionentsize	8
	.align		4
        /*0000*/ 	.word	0x00000000
	.align		4
        /*0004*/ 	.word	0xffffffff
	.align		4
        /*0008*/ 	.word	0x00000000
	.align		4
        /*000c*/ 	.word	0xfffffffe
	.align		4
        /*0010*/ 	.word	0x00000000
	.align		4
        /*0014*/ 	.word	0xfffffffd
	.align		4
        /*0018*/ 	.word	0x00000000
	.align		4
        /*001c*/ 	.word	0xfffffffc


//--------------------- .nv.constant4             --------------------------
	.section	.nv.constant4,"a",@progbits
	.align	8
	.align		8
.nv.constant4:
        /*0000*/ 	.dword	__cudart_i2opi_d
	.align		8
        /*0008*/ 	.dword	__cudart_sin_cos_coeffs


//--------------------- .text._Z12sum_elementsP6MatrixP10FreqMatrixP7double2 --------------------------
	.section	.text._Z12sum_elementsP6MatrixP10FreqMatrixP7double2,"ax",@progbits
	.align	128
        .global         _Z12sum_elementsP6MatrixP10FreqMatrixP7double2
        .type           _Z12sum_elementsP6MatrixP10FreqMatrixP7double2,@function
        .size           _Z12sum_elementsP6MatrixP10FreqMatrixP7double2,(.L_x_39 - _Z12sum_elementsP6MatrixP10FreqMatrixP7double2)
        .other          _Z12sum_elementsP6MatrixP10FreqMatrixP7double2,@"STO_CUDA_ENTRY STV_DEFAULT"
_Z12sum_elementsP6MatrixP10FreqMatrixP7double2:
.text._Z12sum_elementsP6MatrixP10FreqMatrixP7double2:
[----:B------:R-:W0:Y:S08]  /*0000*/  LDC R1, c[0x0][0x37c] ;  /* 0x0000df00ff017b82 */ /* 0x000e300000000800 */
[----:B------:R-:W1:Y:S01]  /*0010*/  LDC.64 R2, c[0x0][0x380] ;  /* 0x0000e000ff027b82 */ /* 0x000e620000000a00 */
[----:B------:R-:W1:Y:S01]  /*0020*/  LDCU.64 UR8, c[0x0][0x358] ;  /* 0x00006b00ff0877ac */ /* 0x000e620008000a00 */
[----:B0-----:R-:W-:Y:S01]  /*0030*/  VIADD R1, R1, 0xffffffd8 ;  /* 0xffffffd801017836 */ /* 0x001fe20000000000 */
[----:B-1----:R-:W2:Y:S01]  /*0040*/  LDG.E R5, desc[UR8][R2.64] ;  /* 0x0000000802057981 */ /* 0x002ea2000c1e1900 */
[----:B------:R-:W0:Y:S01]  /*0050*/  LDCU UR4, c[0x0][0x360] ;  /* 0x00006c00ff0477ac */ /* 0x000e220008000800 */
[----:B------:R-:W-:Y:S01]  /*0060*/  CS2R R26, SRZ ;  /* 0x00000000001a7805 */ /* 0x000fe2000001ff00 */
[----:B------:R-:W0:Y:S01]  /*0070*/  S2R R4, SR_CTAID.X ;  /* 0x0000000000047919 */ /* 0x000e220000002500 */
[----:B------:R-:W1:Y:S01]  /*0080*/  LDCU UR5, c[0x0][0x364] ;  /* 0x00006c80ff0577ac */ /* 0x000e620008000800 */
[----:B------:R-:W0:Y:S01]  /*0090*/  S2R R7, SR_TID.X ;  /* 0x0000000000077919 */ /* 0x000e220000002100 */
[----:B------:R-:W1:Y:S01]  /*00a0*/  S2R R0, SR_CTAID.Y ;  /* 0x0000000000007919 */ /* 0x000e620000002600 */
[----:B------:R-:W1:Y:S01]  /*00b0*/  S2R R9, SR_TID.Y ;  /* 0x0000000000097919 */ /* 0x000e620000002200 */
[----:B0-----:R-:W-:Y:S01]  /*00c0*/  IMAD R4, R4, UR4, R7 ;  /* 0x0000000404047c24 */ /* 0x001fe2000f8e0207 */
[----:B------:R-:W-:Y:S01]  /*00d0*/  CS2R R6, SRZ ;  /* 0x0000000000067805 */ /* 0x000fe2000001ff00 */
[----:B-1----:R-:W-:Y:S01]  /*00e0*/  IMAD R0, R0, UR5, R9 ;  /* 0x0000000500007c24 */ /* 0x002fe2000f8e0209 */
[----:B--2---:R-:W-:-:S13]  /*00f0*/  ISETP.GE.AND P0, PT, R5, 0x1, PT ;  /* 0x000000010500780c */ /* 0x004fda0003f06270 */
[----:B------:R-:W-:Y:S05]  /*0100*/  @!P0 BRA `(.L_x_0) ;  /* 0x0000000c00c08947 */ /* 0x000fea0003800000 */
[----:B------:R-:W-:Y:S01]  /*0110*/  IMAD.MOV.U32 R2, RZ, RZ, 0x0 ;  /* 0x00000000ff027424 */ /* 0x000fe200078e00ff */
[----:B------:R-:W-:Y:S01]  /*0120*/  UMOV UR4, 0xfefa39ef ;  /* 0xfefa39ef00047882 */ /* 0x000fe20000000000 */
[----:B------:R-:W-:Y:S01]  /*0130*/  IMAD.MOV.U32 R3, RZ, RZ, 0x43380000 ;  /* 0x43380000ff037424 */ /* 0x000fe200078e00ff */
[----:B------:R-:W-:Y:S01]  /*0140*/  UMOV UR5, 0x3fe62e42 ;  /* 0x3fe62e4200057882 */ /* 0x000fe20000000000 */
[----:B------:R0:W1:Y:S01]  /*0150*/  I2F.F64.U32 R8, R5 ;  /* 0x0000000500087312 */ /* 0x0000620000201800 */
[----:B------:R-:W-:-:S03]  /*0160*/  CS2R R26, SRZ ;  /* 0x00000000001a7805 */ /* 0x000fc6000001ff00 */
[----:B------:R-:W-:-:S08]  /*0170*/  DADD R2, -R2, 6.75539944105574400000e+15 ;  /* 0x4338000002027429 */ /* 0x000fd00000000100 */
[----:B------:R-:W-:Y:S01]  /*0180*/  DFMA R6, R2, -UR4, RZ ;  /* 0x8000000402067c2b */ /* 0x000fe200080000ff */
[----:B------:R-:W-:Y:S01]  /*0190*/  UMOV UR4, 0x3b39803f ;  /* 0x3b39803f00047882 */ /* 0x000fe20000000000 */
[----:B------:R-:W-:-:S06]  /*01a0*/  UMOV UR5, 0x3c7abc9e ;  /* 0x3c7abc9e00057882 */ /* 0x000fcc0000000000 */
[----:B------:R-:W-:Y:S01]  /*01b0*/  DFMA R6, R2, -UR4, R6 ;  /* 0x8000000402067c2b */ /* 0x000fe20008000006 */
[----:B------:R-:W-:Y:S01]  /*01c0*/  UMOV UR4, 0x69ce2bdf ;  /* 0x69ce2bdf00047882 */ /* 0x000fe20000000000 */
[----:B------:R-:W-:Y:S01]  /*01d0*/  IMAD.MOV.U32 R2, RZ, RZ, -0x35dec16 ;  /* 0xfca213eaff027424 */ /* 0x000fe200078e00ff */
[----:B------:R-:W-:Y:S01]  /*01e0*/  UMOV UR5, 0x3e5ade15 ;  /* 0x3e5ade1500057882 */ /* 0x000fe20000000000 */
[----:B------:R-:W-:-:S06]  /*01f0*/  IMAD.MOV.U32 R3, RZ, RZ, 0x3e928af3 ;  /* 0x3e928af3ff037424 */ /* 0x000fcc00078e00ff */
[----:B------:R-:W-:Y:S01]  /*0200*/  DFMA R2, R6, UR4, R2 ;  /* 0x0000000406027c2b */ /* 0x000fe20008000002 */
[----:B------:R-:W-:Y:S01]  /*0210*/  UMOV UR4, 0x62401315 ;  /* 0x6240131500047882 */ /* 0x000fe20000000000 */
[----:B------:R-:W-:-:S06]  /*0220*/  UMOV UR5, 0x3ec71dee ;  /* 0x3ec71dee00057882 */ /* 0x000fcc0000000000 */
[----:B------:R-:W-:Y:S01]  /*0230*/  DFMA R2, R6, R2, UR4 ;  /* 0x0000000406027e2b */ /* 0x000fe20008000002 */
        /* <DEDUP_REMOVED lines=21> */
[----:B------:R-:W-:-:S07]  /*0390*/  UMOV UR4, URZ ;  /* 0x000000ff00047c82 */ /* 0x000fce0008000000 */
[----:B------:R-:W-:-:S08]  /*03a0*/  DFMA R2, R6, R2, 1 ;  /* 0x3ff000000602742b */ /* 0x000fd00000000002 */
[----:B------:R-:W-:Y:S01]  /*03b0*/  DFMA R10, R6, R2, 1 ;  /* 0x3ff00000060a742b */ /* 0x000fe20000000002 */
[----:B01----:R-:W-:-:S10]  /*03c0*/  CS2R R6, SRZ ;  /* 0x0000000000067805 */ /* 0x003fd4000001ff00 */
.L_x_15:
[----:B------:R-:W0:Y:S01]  /*03d0*/  MUFU.RCP64H R3, R9 ;  /* 0x0000000900037308 */ /* 0x000e220000001800 */
[----:B------:R-:W-:Y:S01]  /*03e0*/  IMAD.MOV.U32 R2, RZ, RZ, 0x1 ;  /* 0x00000001ff027424 */ /* 0x000fe200078e00ff */
[----:B------:R-:W-:Y:S01]  /*03f0*/  BSSY.RECONVERGENT B0, `(.L_x_1) ;  /* 0x0000015000007945 */ /* 0x000fe20003800200 */
[----:B------:R-:W-:-:S06]  /*0400*/  IMAD R16, R0, UR4, RZ ;  /* 0x0000000400107c24 */ /* 0x000fcc000f8e02ff */
[----:B------:R-:W1:Y:S01]  /*0410*/  I2F.F64.U32 R16, R16 ;  /* 0x0000001000107312 */ /* 0x000e620000201800 */
[----:B0-----:R-:W-:Y:S01]  /*0420*/  DFMA R12, -R8, R2, 1 ;  /* 0x3ff00000080c742b */ /* 0x001fe20000000102 */
[----:B-1----:R-:W-:-:S07]  /*0430*/  FSETP.GEU.AND P1, PT, |R17|, 6.5827683646048100446e-37, PT ;  /* 0x036000001100780b */ /* 0x002fce0003f2e200 */
[----:B------:R-:W-:-:S08]  /*0440*/  DFMA R12, R12, R12, R12 ;  /* 0x0000000c0c0c722b */ /* 0x000fd0000000000c */
[----:B------:R-:W-:-:S08]  /*0450*/  DFMA R12, R2, R12, R2 ;  /* 0x0000000c020c722b */ /* 0x000fd00000000002 */
[----:B------:R-:W-:-:S08]  /*0460*/  DFMA R2, -R8, R12, 1 ;  /* 0x3ff000000802742b */ /* 0x000fd0000000010c */
[----:B------:R-:W-:-:S08]  /*0470*/  DFMA R2, R12, R2, R12 ;  /* 0x000000020c02722b */ /* 0x000fd0000000000c */
[----:B------:R-:W-:-:S08]  /*0480*/  DMUL R12, R16, R2 ;  /* 0x00000002100c7228 */ /* 0x000fd00000000000 */
[----:B------:R-:W-:-:S08]  /*0490*/  DFMA R14, -R8, R12, R16 ;  /* 0x0000000c080e722b */ /* 0x000fd00000000110 */
[----:B------:R-:W-:-:S10]  /*04a0*/  DFMA R2, R2, R14, R12 ;  /* 0x0000000e0202722b */ /* 0x000fd4000000000c */
[----:B------:R-:W-:-:S05]  /*04b0*/  FFMA R12, RZ, R9, R3 ;  /* 0x00000009ff0c7223 */ /* 0x000fca0000000003 */
[----:B------:R-:W-:-:S13]  /*04c0*/  FSETP.GT.AND P0, PT, |R12|, 1.469367938527859385e-39, PT ;  /* 0x001000000c00780b */ /* 0x000fda0003f04200 */
[----:B------:R-:W-:Y:S05]  /*04d0*/  @P0 BRA P1, `(.L_x_2) ;  /* 0x0000000000180947 */ /* 0x000fea0000800000 */
[----:B------:R-:W-:Y:S01]  /*04e0*/  IMAD.MOV.U32 R14, RZ, RZ, R8 ;  /* 0x000000ffff0e7224 */ /* 0x000fe200078e0008 */
[----:B------:R-:W-:Y:S01]  /*04f0*/  MOV R32, 0x520 ;  /* 0x0000052000207802 */ /* 0x000fe20000000f00 */
[----:B------:R-:W-:-:S07]  /*0500*/  IMAD.MOV.U32 R15, RZ, RZ, R9 ;  /* 0x000000ffff0f7224 */ /* 0x000fce00078e0009 */
[----:B------:R-:W-:Y:S05]  /*0510*/  CALL.REL.NOINC `($__internal_1_$__cuda_sm20_div_rn_f64_full) ;  /* 0x0000001000907944 */ /* 0x000fea0003c00000 */
[----:B------:R-:W-:Y:S02]  /*0520*/  IMAD.MOV.U32 R2, RZ, RZ, R12 ;  /* 0x000000ffff027224 */ /* 0x000fe400078e000c */
[----:B------:R-:W-:-:S07]  /*0530*/  IMAD.MOV.U32 R3, RZ, RZ, R13 ;  /* 0x000000ffff037224 */ /* 0x000fce00078e000d */
.L_x_2:
[----:B------:R-:W-:Y:S05]  /*0540*/  BSYNC.RECONVERGENT B0 ;  /* 0x0000000000007941 */ /* 0x000fea0003800200 */
.L_x_1:
[----:B------:R-:W0:Y:S01]  /*0550*/  LDCU.64 UR6, c[0x0][0x380] ;  /* 0x00007000ff0677ac */ /* 0x000e220008000a00 */
[----:B------:R-:W-:Y:S01]  /*0560*/  IMAD.MOV.U32 R25, RZ, RZ, RZ ;  /* 0x000000ffff197224 */ /* 0x000fe200078e00ff */
[----:B------:R-:W1:Y:S01]  /*0570*/  LDCU.64 UR14, c[0x4][0x8] ;  /* 0x01000100ff0e77ac */ /* 0x000e620008000a00 */
[----:B------:R-:W-:Y:S01]  /*0580*/  UMOV UR5, URZ ;  /* 0x000000ff00057c82 */ /* 0x000fe20008000000 */
[----:B0-----:R-:W-:-:S04]  /*0590*/  UIMAD.WIDE.U32 UR6, UR4, 0x1000, UR6 ;  /* 0x00001000040678a5 */ /* 0x001fc8000f8e0006 */
[----:B------:R-:W-:-:S04]  /*05a0*/  UIADD3 UR10, UP0, UPT, UR6, 0x8, URZ ;  /* 0x00000008060a7890 */ /* 0x000fc8000ff1e0ff */
[----:B-1----:R-:W-:-:S12]  /*05b0*/  UIADD3.X UR6, UPT, UPT, URZ, UR7, URZ, UP0, !UPT ;  /* 0x00000007ff067290 */ /* 0x002fd800087fe4ff */
.L_x_14:
[----:B------:R-:W0:Y:S01]  /*05c0*/  MUFU.RCP64H R13, R9 ;  /* 0x00000009000d7308 */ /* 0x000e220000001800 */
[----:B------:R-:W-:Y:S01]  /*05d0*/  IMAD.MOV.U32 R12, RZ, RZ, 0x1 ;  /* 0x00000001ff0c7424 */ /* 0x000fe200078e00ff */
[----:B------:R-:W-:Y:S06]  /*05e0*/  BSSY.RECONVERGENT B0, `(.L_x_3) ;  /* 0x0000012000007945 */ /* 0x000fec0003800200 */
[----:B------:R-:W1:Y:S01]  /*05f0*/  I2F.F64 R16, R25 ;  /* 0x0000001900107312 */ /* 0x000e620000201c00 */
        /* <DEDUP_REMOVED lines=16> */
.L_x_4:
[----:B------:R-:W-:Y:S05]  /*0700*/  BSYNC.RECONVERGENT B0 ;  /* 0x0000000000007941 */ /* 0x000fea0003800200 */
.L_x_3:
[----:B------:R-:W-:Y:S01]  /*0710*/  DADD R28, R12, R2 ;  /* 0x000000000c1c7229 */ /* 0x000fe20000000002 */
[----:B------:R-:W-:Y:S01]  /*0720*/  UMOV UR12, 0x54442d18 ;  /* 0x54442d18000c7882 */ /* 0x000fe20000000000 */
[----:B------:R-:W-:Y:S01]  /*0730*/  UMOV UR13, 0x401921fb ;  /* 0x401921fb000d7882 */ /* 0x000fe20000000000 */
[----:B------:R-:W-:Y:S05]  /*0740*/  BSSY.RECONVERGENT B0, `(.L_x_5) ;  /* 0x0000021000007945 */ /* 0x000fea0003800200 */
[----:B------:R-:W-:-:S08]  /*0750*/  DMUL R28, R28, -UR12 ;  /* 0x8000000c1c1c7c28 */ /* 0x000fd00008000000 */
[----:B------:R-:W-:-:S14]  /*0760*/  DSETP.NEU.AND P2, PT, |R28|, +INF , PT ;  /* 0x7ff000001c00742a */ /* 0x000fdc0003f4d200 */
[----:B------:R-:W-:Y:S05]  /*0770*/  @!P2 BRA `(.L_x_6) ;  /* 0x00000000006ca947 */ /* 0x000fea0003800000 */
[----:B------:R-:W-:Y:S01]  /*0780*/  UMOV UR12, 0x6dc9c883 ;  /* 0x6dc9c883000c7882 */ /* 0x000fe20000000000 */
[----:B------:R-:W-:Y:S01]  /*0790*/  UMOV UR13, 0x3fe45f30 ;  /* 0x3fe45f30000d7882 */ /* 0x000fe20000000000 */
[C---:B------:R-:W-:Y:S01]  /*07a0*/  DSETP.GE.AND P0, PT, |R28|.reuse, 2.14748364800000000000e+09, PT ;  /* 0x41e000001c00742a */ /* 0x040fe20003f06200 */
[----:B------:R-:W-:Y:S01]  /*07b0*/  BSSY.RECONVERGENT B1, `(.L_x_7) ;  /* 0x0000015000017945 */ /* 0x000fe20003800200 */
[----:B------:R-:W-:Y:S01]  /*07c0*/  DMUL R12, R28, UR12 ;  /* 0x0000000c1c0c7c28 */ /* 0x000fe20008000000 */
[----:B------:R-:W-:Y:S01]  /*07d0*/  UMOV UR12, 0x54442d18 ;  /* 0x54442d18000c7882 */ /* 0x000fe20000000000 */
[----:B------:R-:W-:-:S08]  /*07e0*/  UMOV UR13, 0x3ff921fb ;  /* 0x3ff921fb000d7882 */ /* 0x000fd00000000000 */
[----:B------:R-:W0:Y:S08]  /*07f0*/  F2I.F64 R12, R12 ;  /* 0x0000000c000c7311 */ /* 0x000e300000301100 */
[----:B0-----:R-:W0:Y:S02]  /*0800*/  I2F.F64 R34, R12 ;  /* 0x0000000c00227312 */ /* 0x001e240000201c00 */
[----:B0-----:R-:W-:Y:S01]  /*0810*/  DFMA R14, R34, -UR12, R28 ;  /* 0x8000000c220e7c2b */ /* 0x001fe2000800001c */
[----:B------:R-:W-:Y:S01]  /*0820*/  UMOV UR12, 0x33145c00 ;  /* 0x33145c00000c7882 */ /* 0x000fe20000000000 */
[----:B------:R-:W-:-:S06]  /*0830*/  UMOV UR13, 0x3c91a626 ;  /* 0x3c91a626000d7882 */ /* 0x000fcc0000000000 */
[----:B------:R-:W-:Y:S01]  /*0840*/  DFMA R14, R34, -UR12, R14 ;  /* 0x8000000c220e7c2b */ /* 0x000fe2000800000e */
[----:B------:R-:W-:Y:S01]  /*0850*/  UMOV UR12, 0x252049c0 ;  /* 0x252049c0000c7882 */ /* 0x000fe20000000000 */
[----:B------:R-:W-:-:S06]  /*0860*/  UMOV UR13, 0x397b839a ;  /* 0x397b839a000d7882 */ /* 0x000fcc0000000000 */
[----:B------:R-:W-:Y:S01]  /*0870*/  DFMA R34, R34, -UR12, R14 ;  /* 0x8000000c22227c2b */ /* 0x000fe2000800000e */
[----:B------:R-:W-:Y:S10]  /*0880*/  @!P0 BRA `(.L_x_8) ;  /* 0x00000000001c8947 */ /* 0x000ff40003800000 */
[----:B------:R-:W-:Y:S01]  /*0890*/  IMAD.MOV.U32 R20, RZ, RZ, R28 ;  /* 0x000000ffff147224 */ /* 0x000fe200078e001c */
[----:B------:R-:W-:Y:S01]  /*08a0*/  MOV R12, 0x8d0 ;  /* 0x000008d0000c7802 */ /* 0x000fe20000000f00 */
[----:B------:R-:W-:-:S07]  /*08b0*/  IMAD.MOV.U32 R13, RZ, RZ, R29 ;  /* 0x000000ffff0d7224 */ /* 0x000fce00078e001d */
[----:B------:R-:W-:Y:S05]  /*08c0*/  CALL.REL.NOINC `($_Z12sum_elementsP6MatrixP10FreqMatrixP7double2$__internal_trig_reduction_slowpathd) ;  /* 0x0000001400147944 */ /* 0x000fea0003c00000 */
[----:B------:R-:W-:Y:S02]  /*08d0*/  IMAD.MOV.U32 R12, RZ, RZ, R15 ;  /* 0x000000ffff0c7224 */ /* 0x000fe400078e000f */
[----:B------:R-:W-:Y:S02]  /*08e0*/  IMAD.MOV.U32 R34, RZ, RZ, R20 ;  /* 0x000000ffff227224 */ /* 0x000fe400078e0014 */
[----:B------:R-:W-:-:S07]  /*08f0*/  IMAD.MOV.U32 R35, RZ, RZ, R21 ;  /* 0x000000ffff237224 */ /* 0x000fce00078e0015 */
.L_x_8:
[----:B------:R-:W-:Y:S05]  /*0900*/  BSYNC.RECONVERGENT B1 ;  /* 0x0000000000017941 */ /* 0x000fea0003800200 */
.L_x_7:
[----:B------:R-:W-:Y:S01]  /*0910*/  VIADD R24, R12, 0x1 ;  /* 0x000000010c187836 */ /* 0x000fe20000000000 */
[----:B------:R-:W-:Y:S06]  /*0920*/  BRA `(.L_x_9) ;  /* 0x0000000000087947 */ /* 0x000fec0003800000 */
.L_x_6:
[----:B------:R-:W-:Y:S01]  /*0930*/  DMUL R34, RZ, R28 ;  /* 0x0000001cff227228 */ /* 0x000fe20000000000 */
[----:B------:R-:W-:-:S10]  /*0940*/  IMAD.MOV.U32 R24, RZ, RZ, 0x1 ;  /* 0x00000001ff187424 */ /* 0x000fd400078e00ff */
.L_x_9:
[----:B------:R-:W-:Y:S05]  /*0950*/  BSYNC.RECONVERGENT B0 ;  /* 0x0000000000007941 */ /* 0x000fea0003800200 */
.L_x_5:
[----:B------:R-:W-:-:S05]  /*0960*/  IMAD.SHL.U32 R12, R24, 0x40, RZ ;  /* 0x00000040180c7824 */ /* 0x000fca00078e00ff */
[----:B------:R-:W-:-:S04]  /*0970*/  LOP3.LUT R12, R12, 0x40, RZ, 0xc0, !PT ;  /* 0x000000400c0c7812 */ /* 0x000fc800078ec0ff */
[----:B------:R-:W-:-:S05]  /*0980*/  IADD3 R36, P0, PT, R12, UR14, RZ ;  /* 0x0000000e0c247c10 */ /* 0x000fca000ff1e0ff */
[----:B------:R-:W-:-:S05]  /*0990*/  IMAD.X R37, RZ, RZ, UR15, P0 ;  /* 0x0000000fff257e24 */ /* 0x000fca00080e06ff */
[----:B------:R-:W2:Y:S04]  /*09a0*/  LDG.E.128.CONSTANT R12, desc[UR8][R36.64] ;  /* 0x00000008240c7981 */ /* 0x000ea8000c1e9d00 */
[----:B------:R-:W3:Y:S04]  /*09b0*/  LDG.E.128.CONSTANT R16, desc[UR8][R36.64+0x10] ;  /* 0x0000100824107981 */ /* 0x000ee8000c1e9d00 */
[----:B------:R-:W4:Y:S01]  /*09c0*/  LDG.E.128.CONSTANT R20, desc[UR8][R36.64+0x20] ;  /* 0x0000200824147981 */ /* 0x000f22000c1e9d00 */
[----:B------:R-:W-:Y:S01]  /*09d0*/  LOP3.LUT R30, R24, 0x1, RZ, 0xc0, !PT ;  /* 0x00000001181e7812 */ /* 0x000fe200078ec0ff */
[----:B------:R-:W-:Y:S01]  /*09e0*/  IMAD.MOV.U32 R31, RZ, RZ, 0x3da8ff83 ;  /* 0x3da8ff83ff1f7424 */ /* 0x000fe200078e00ff */
[----:B------:R-:W-:Y:S01]  /*09f0*/  DMUL R32, R34, R34 ;  /* 0x0000002222207228 */ /* 0x000fe20000000000 */
[----:B------:R-:W-:Y:S01]  /*0a00*/  BSSY.RECONVERGENT B0, `(.L_x_10) ;  /* 0x0000030000007945 */ /* 0x000fe20003800200 */
[----:B------:R-:W-:Y:S01]  /*0a10*/  ISETP.NE.U32.AND P0, PT, R30, 0x1, PT ;  /* 0x000000011e00780c */ /* 0x000fe20003f05070 */
[----:B------:R-:W-:-:S03]  /*0a20*/  IMAD.MOV.U32 R30, RZ, RZ, 0x20fd8164 ;  /* 0x20fd8164ff1e7424 */ /* 0x000fc600078e00ff */
[----:B------:R-:W-:Y:S02]  /*0a30*/  FSEL R31, -R31, 0.11223486810922622681, !P0 ;  /* 0x3de5db651f1f7808 */ /* 0x000fe40004000100 */
[----:B------:R-:W-:-:S06]  /*0a40*/  FSEL R30, R30, -8.06006814911005101289e+34, !P0 ;  /* 0xf9785eba1e1e7808 */ /* 0x000fcc0004000000 */
[----:B--2---:R-:W-:-:S08]  /*0a50*/  DFMA R12, R32, R30, R12 ;  /* 0x0000001e200c722b */ /* 0x004fd0000000000c */
[----:B------:R-:W-:-:S08]  /*0a60*/  DFMA R12, R32, R12, R14 ;  /* 0x0000000c200c722b */ /* 0x000fd0000000000e */
[----:B---3--:R-:W-:-:S08]  /*0a70*/  DFMA R12, R32, R12, R16 ;  /* 0x0000000c200c722b */ /* 0x008fd00000000010 */
[----:B------:R-:W-:-:S08]  /*0a80*/  DFMA R12, R32, R12, R18 ;  /* 0x0000000c200c722b */ /* 0x000fd00000000012 */
[----:B----4-:R-:W-:-:S08]  /*0a90*/  DFMA R12, R32, R12, R20 ;  /* 0x0000000c200c722b */ /* 0x010fd00000000014 */
[----:B------:R-:W-:-:S08]  /*0aa0*/  DFMA R12, R32, R12, R22 ;  /* 0x0000000c200c722b */ /* 0x000fd00000000016 */
[----:B------:R-:W-:Y:S02]  /*0ab0*/  DFMA R34, R12, R34, R34 ;  /* 0x000000220c22722b */ /* 0x000fe40000000022 */
[----:B------:R-:W-:-:S10]  /*0ac0*/  DFMA R12, R32, R12, 1 ;  /* 0x3ff00000200c742b */ /* 0x000fd4000000000c */
[----:B------:R-:W-:Y:S02]  /*0ad0*/  FSEL R14, R12, R34, !P0 ;  /* 0x000000220c0e7208 */ /* 0x000fe40004000000 */
[----:B------:R-:W-:Y:S02]  /*0ae0*/  FSEL R15, R13, R35, !P0 ;  /* 0x000000230d0f7208 */ /* 0x000fe40004000000 */
[----:B------:R-:W-:-:S04]  /*0af0*/  LOP3.LUT P0, RZ, R24, 0x2, RZ, 0xc0, !PT ;  /* 0x0000000218ff7812 */ /* 0x000fc8000780c0ff */
[----:B------:R-:W-:-:S10]  /*0b00*/  DADD R12, RZ, -R14 ;  /* 0x00000000ff0c7229 */ /* 0x000fd4000000080e */
[----:B------:R-:W-:Y:S02]  /*0b10*/  FSEL R30, R14, R12, !P0 ;  /* 0x0000000c0e1e7208 */ /* 0x000fe40004000000 */
[----:B------:R-:W-:Y:S01]  /*0b20*/  FSEL R31, R15, R13, !P0 ;  /* 0x0000000d0f1f7208 */ /* 0x000fe20004000000 */
[----:B------:R-:W-:Y:S06]  /*0b30*/  @!P2 BRA `(.L_x_11) ;  /* 0x000000000068a947 */ /* 0x000fec0003800000 */
[----:B------:R-:W-:Y:S01]  /*0b40*/  UMOV UR12, 0x6dc9c883 ;  /* 0x6dc9c883000c7882 */ /* 0x000fe20000000000 */
[----:B------:R-:W-:Y:S01]  /*0b50*/  UMOV UR13, 0x3fe45f30 ;  /* 0x3fe45f30000d7882 */ /* 0x000fe20000000000 */
[C---:B------:R-:W-:Y:S02]  /*0b60*/  DSETP.GE.AND P0, PT, |R28|.reuse, 2.14748364800000000000e+09, PT ;  /* 0x41e000001c00742a */ /* 0x040fe40003f06200 */
[----:B------:R-:W-:Y:S01]  /*0b70*/  DMUL R12, R28, UR12 ;  /* 0x0000000c1c0c7c28 */ /* 0x000fe20008000000 */
[----:B------:R-:W-:Y:S01]  /*0b80*/  UMOV UR12, 0x54442d18 ;  /* 0x54442d18000c7882 */ /* 0x000fe20000000000 */
[----:B------:R-:W-:-:S04]  /*0b90*/  UMOV UR13, 0x3ff921fb ;  /* 0x3ff921fb000d7882 */ /* 0x000fc80000000000 */
        /* <DEDUP_REMOVED lines=10> */
[----:B------:R-:W-:Y:S01]  /*0c40*/  BSSY.RECONVERGENT B1, `(.L_x_13) ;  /* 0x0000005000017945 */ /* 0x000fe20003800200 */
[----:B------:R-:W-:Y:S01]  /*0c50*/  IMAD.MOV.U32 R20, RZ, RZ, R28 ;  /* 0x000000ffff147224 */ /* 0x000fe200078e001c */
[----:B------:R-:W-:Y:S01]  /*0c60*/  MOV R12, 0xc90 ;  /* 0x00000c90000c7802 */ /* 0x000fe20000000f00 */
[----:B------:R-:W-:-:S07]  /*0c70*/  IMAD.MOV.U32 R13, RZ, RZ, R29 ;  /* 0x000000ffff0d7224 */ /* 0x000fce00078e001d */
[----:B------:R-:W-:Y:S05]  /*0c80*/  CALL.REL.NOINC `($_Z12sum_elementsP6MatrixP10FreqMatrixP7double2$__internal_trig_reduction_slowpathd) ;  /* 0x0000001000247944 */ /* 0x000fea0003c00000 */
[----:B------:R-:W-:Y:S05]  /*0c90*/  BSYNC.RECONVERGENT B1 ;  /* 0x0000000000017941 */ /* 0x000fea0003800200 */
.L_x_13:
[----:B------:R-:W-:Y:S02]  /*0ca0*/  IMAD.MOV.U32 R24, RZ, RZ, R15 ;  /* 0x000000ffff187224 */ /* 0x000fe400078e000f */
[----:B------:R-:W-:Y:S02]  /*0cb0*/  IMAD.MOV.U32 R32, RZ, RZ, R20 ;  /* 0x000000ffff207224 */ /* 0x000fe400078e0014 */
[----:B------:R-:W-:Y:S01]  /*0cc0*/  IMAD.MOV.U32 R33, RZ, RZ, R21 ;  /* 0x000000ffff217224 */ /* 0x000fe200078e0015 */
[----:B------:R-:W-:Y:S06]  /*0cd0*/  BRA `(.L_x_12) ;  /* 0x0000000000087947 */ /* 0x000fec0003800000 */
.L_x_11:
[----:B------:R-:W-:Y:S01]  /*0ce0*/  DMUL R32, RZ, R28 ;  /* 0x0000001cff207228 */ /* 0x000fe20000000000 */
[----:B------:R-:W-:-:S10]  /*0cf0*/  IMAD.MOV.U32 R24, RZ, RZ, RZ ;  /* 0x000000ffff187224 */ /* 0x000fd400078e00ff */
.L_x_12:
[----:B------:R-:W-:Y:S05]  /*0d00*/  BSYNC.RECONVERGENT B0 ;  /* 0x0000000000007941 */ /* 0x000fea0003800200 */
.L_x_10:
[----:B------:R-:W-:-:S05]  /*0d10*/  IMAD.SHL.U32 R12, R24, 0x40, RZ ;  /* 0x00000040180c7824 */ /* 0x000fca00078e00ff */
[----:B------:R-:W-:-:S04]  /*0d20*/  LOP3.LUT R12, R12, 0x40, RZ, 0xc0, !PT ;  /* 0x000000400c0c7812 */ /* 0x000fc800078ec0ff */
[----:B------:R-:W-:-:S05]  /*0d30*/  IADD3 R36, P0, PT, R12, UR14, RZ ;  /* 0x0000000e0c247c10 */ /* 0x000fca000ff1e0ff */
[----:B------:R-:W-:-:S05]  /*0d40*/  IMAD.X R37, RZ, RZ, UR15, P0 ;  /* 0x0000000fff257e24 */ /* 0x000fca00080e06ff */
[----:B------:R-:W2:Y:S04]  /*0d50*/  LDG.E.128.CONSTANT R12, desc[UR8][R36.64] ;  /* 0x00000008240c7981 */ /* 0x000ea8000c1e9d00 */
[----:B------:R-:W3:Y:S04]  /*0d60*/  LDG.E.128.CONSTANT R16, desc[UR8][R36.64+0x10] ;  /* 0x0000100824107981 */ /* 0x000ee8000c1e9d00 */
[----:B------:R0:W4:Y:S01]  /*0d70*/  LDG.E.128.CONSTANT R20, desc[UR8][R36.64+0x20] ;  /* 0x0000200824147981 */ /* 0x000122000c1e9d00 */
[----:B------:R-:W-:Y:S02]  /*0d80*/  IMAD.U32 R34, RZ, RZ, UR10 ;  /* 0x0000000aff227e24 */ /* 0x000fe4000f8e00ff */
[----:B------:R-:W-:-:S06]  /*0d90*/  IMAD.U32 R35, RZ, RZ, UR6 ;  /* 0x00000006ff237e24 */ /* 0x000fcc000f8e00ff */
[----:B------:R-:W5:Y:S01]  /*0da0*/  LDG.E.64 R34, desc[UR8][R34.64] ;  /* 0x0000000822227981 */ /* 0x000f62000c1e1b00 */
[----:B------:R-:W-:Y:S01]  /*0db0*/  LOP3.LUT R28, R24, 0x1, RZ, 0xc0, !PT ;  /* 0x00000001181c7812 */ /* 0x000fe200078ec0ff */
[----:B------:R-:W-:Y:S01]  /*0dc0*/  IMAD.MOV.U32 R29, RZ, RZ, 0x3da8ff83 ;  /* 0x3da8ff83ff1d7424 */ /* 0x000fe200078e00ff */
[----:B0-----:R-:W-:Y:S01]  /*0dd0*/  DMUL R36, R32, R32 ;  /* 0x0000002020247228 */ /* 0x001fe20000000000 */
[----:B------:R-:W-:Y:S01]  /*0de0*/  UIADD3 UR5, UPT, UPT, UR5, 0x1, URZ ;  /* 0x0000000105057890 */ /* 0x000fe2000fffe0ff */
[----:B------:R-:W-:Y:S01]  /*0df0*/  ISETP.NE.U32.AND P0, PT, R28, 0x1, PT ;  /* 0x000000011c00780c */ /* 0x000fe20003f05070 */
[----:B------:R-:W-:Y:S01]  /*0e00*/  IMAD.MOV.U32 R28, RZ, RZ, 0x20fd8164 ;  /* 0x20fd8164ff1c7424 */ /* 0x000fe200078e00ff */
[----:B------:R-:W-:Y:S01]  /*0e10*/  DMUL R30, R10, R30 ;  /* 0x0000001e0a1e7228 */ /* 0x000fe20000000000 */
[----:B------:R-:W-:Y:S01]  /*0e20*/  UIADD3 UR10, UP0, UPT, UR10, 0x8, URZ ;  /* 0x000000080a0a7890 */ /* 0x000fe2000ff1e0ff */
[----:B------:R-:W-:Y:S01]  /*0e30*/  FSEL R29, -R29, 0.11223486810922622681, !P0 ;  /* 0x3de5db651d1d7808 */ /* 0x000fe20004000100 */
[----:B------:R-:W-:Y:S01]  /*0e40*/  IMAD.IADD R25, R4, 0x1, R25 ;  /* 0x0000000104197824 */ /* 0x000fe200078e0219 */
[----:B------:R-:W-:Y:S01]  /*0e50*/  FSEL R28, R28, -8.06006814911005101289e+34, !P0 ;  /* 0xf9785eba1c1c7808 */ /* 0x000fe20004000000 */
[----:B------:R-:W-:-:S05]  /*0e60*/  UIADD3.X UR6, UPT, UPT, URZ, UR6, URZ, UP0, !UPT ;  /* 0x00000006ff067290 */ /* 0x000fca00087fe4ff */
        /* <DEDUP_REMOVED lines=13> */
[----:B------:R-:W-:Y:S02]  /*0f40*/  FSEL R13, R15, R13, !P0 ;  /* 0x0000000d0f0d7208 */ /* 0x000fe40004000000 */
[----:B------:R-:W-:-:S04]  /*0f50*/  ISETP.LE.AND P0, PT, R5, UR5, PT ;  /* 0x0000000505007c0c */ /* 0x000fc8000bf03270 */
[----:B------:R-:W-:-:S08]  /*0f60*/  DMUL R12, R10, R12 ;  /* 0x0000000c0a0c7228 */ /* 0x000fd00000000000 */
[----:B------:R-:W-:Y:S02]  /*0f70*/  DMUL R14, RZ, R12 ;  /* 0x0000000cff0e7228 */ /* 0x000fe40000000000 */
[----:B-----5:R-:W-:-:S06]  /*0f80*/  DMUL R12, R12, R34 ;  /* 0x000000220c0c7228 */ /* 0x020fcc0000000000 */
[----:B------:R-:W-:Y:S02]  /*0f90*/  DFMA R14, R30, R34, -R14 ;  /* 0x000000221e0e722b */ /* 0x000fe4000000080e */
[----:B------:R-:W-:-:S06]  /*0fa0*/  DFMA R12, RZ, R30, R12 ;  /* 0x0000001eff0c722b */ /* 0x000fcc000000000c */
[----:B------:R-:W-:Y:S02]  /*0fb0*/  DADD R6, R14, R6 ;  /* 0x000000000e067229 */ /* 0x000fe40000000006 */
[----:B------:R-:W-:Y:S01]  /*0fc0*/  DADD R26, R12, R26 ;  /* 0x000000000c1a7229 */ /* 0x000fe2000000001a */
[----:B------:R-:W-:Y:S10]  /*0fd0*/  @!P0 BRA `(.L_x_14) ;  /* 0xfffffff400788947 */ /* 0x000ff4000383ffff */
[----:B------:R-:W-:-:S06]  /*0fe0*/  UIADD3 UR4, UPT, UPT, UR4, 0x1, URZ ;  /* 0x0000000104047890 */ /* 0x000fcc000fffe0ff */
[----:B------:R-:W-:-:S13]  /*0ff0*/  ISETP.LE.AND P0, PT, R5, UR4, PT ;  /* 0x0000000405007c0c */ /* 0x000fda000bf03270 */
[----:B------:R-:W-:Y:S05]  /*1000*/  @!P0 BRA `(.L_x_15) ;  /* 0xfffffff000f08947 */ /* 0x000fea000383ffff */
.L_x_0:
[----:B------:R-:W0:Y:S02]  /*1010*/  LDC.64 R8, c[0x0][0x388] ;  /* 0x0000e200ff087b82 */ /* 0x000e240000000a00 */
[----:B0-----:R-:W2:Y:S02]  /*1020*/  LDG.E R8, desc[UR8][R8.64] ;  /* 0x0000000808087981 */ /* 0x001ea4000c1e1900 */
[----:B--2---:R-:W-:-:S06]  /*1030*/  IMAD R2, R8, R8, RZ ;  /* 0x0000000808027224 */ /* 0x004fcc00078e02ff */
[----:B------:R-:W0:Y:S08]  /*1040*/  I2F.F64.U32 R2, R2 ;  /* 0x0000000200027312 */ /* 0x000e300000201800 */
[----:B0-----:R-:W0:Y:S01]  /*1050*/  MUFU.RCP64H R11, R3 ;  /* 0x00000003000b7308 */ /* 0x001e220000001800 */
[----:B------:R-:W-:-:S05]  /*1060*/  VIADD R10, R3, 0x300402 ;  /* 0x00300402030a7836 */ /* 0x000fca0000000000 */
[----:B------:R-:W-:Y:S01]  /*1070*/  FSETP.GEU.AND P0, PT, |R10|, 5.8789094863358348022e-39, PT ;  /* 0x004004020a00780b */ /* 0x000fe20003f0e200 */
[----:B0-----:R-:W-:-:S08]  /*1080*/  DFMA R12, -R2, R10, 1 ;  /* 0x3ff00000020c742b */ /* 0x001fd0000000010a */
[----:B------:R-:W-:-:S08]  /*1090*/  DFMA R12, R12, R12, R12 ;  /* 0x0000000c0c0c722b */ /* 0x000fd0000000000c */
[----:B------:R-:W-:-:S08]  /*10a0*/  DFMA R12, R10, R12, R10 ;  /* 0x0000000c0a0c722b */ /* 0x000fd0000000000a */
[----:B------:R-:W-:-:S08]  /*10b0*/  DFMA R14, -R2, R12, 1 ;  /* 0x3ff00000020e742b */ /* 0x000fd0000000010c */
[----:B------:R-:W-:Y:S01]  /*10c0*/  DFMA R12, R12, R14, R12 ;  /* 0x0000000e0c0c722b */ /* 0x000fe2000000000c */
[----:B------:R-:W-:Y:S10]  /*10d0*/  @P0 BRA `(.L_x_16) ;  /* 0x0000000000200947 */ /* 0x000ff40003800000 */
[----:B------:R-:W-:Y:S01]  /*10e0*/  LOP3.LUT R5, R3, 0x7fffffff, RZ, 0xc0, !PT ;  /* 0x7fffffff03057812 */ /* 0x000fe200078ec0ff */
[----:B------:R-:W-:Y:S01]  /*10f0*/  IMAD.MOV.U32 R12, RZ, RZ, R2 ;  /* 0x000000ffff0c7224 */ /* 0x000fe200078e0002 */
[----:B------:R-:W-:Y:S01]  /*1100*/  MOV R14, 0x1140 ;  /* 0x00001140000e7802 */ /* 0x000fe20000000f00 */
[----:B------:R-:W-:Y:S02]  /*1110*/  IMAD.MOV.U32 R13, RZ, RZ, R3 ;  /* 0x000000ffff0d7224 */ /* 0x000fe400078e0003 */
[----:B------:R-:W-:-:S07]  /*1120*/  VIADD R18, R5, 0xfff00000 ;  /* 0xfff0000005127836 */ /* 0x000fce0000000000 */
[----:B------:R-:W-:Y:S05]  /*1130*/  CALL.REL.NOINC `($__internal_0_$__cuda_sm20_dblrcp_rn_slowpath_v3) ;  /* 0x0000000000f47944 */ /* 0x000fea0003c00000 */
[----:B------:R-:W-:Y:S02]  /*1140*/  IMAD.MOV.U32 R12, RZ, RZ, R16 ;  /* 0x000000ffff0c7224 */ /* 0x000fe400078e0010 */
[----:B------:R-:W-:-:S07]  /*1150*/  IMAD.MOV.U32 R13, RZ, RZ, R17 ;  /* 0x000000ffff0d7224 */ /* 0x000fce00078e0011 */
.L_x_16:
[-C--:B------:R-:W-:Y:S02]  /*1160*/  DMUL R8, RZ, R12.reuse ;  /* 0x0000000cff087228 */ /* 0x080fe40000000000 */
[----:B------:R-:W-:Y:S02]  /*1170*/  DMUL R2, R2, R12 ;  /* 0x0000000c02027228 */ /* 0x000fe40000000000 */
[----:B------:R-:W-:-:S04]  /*1180*/  DMUL R26, R12, R26 ;  /* 0x0000001a0c1a7228 */ /* 0x000fc80000000000 */
[----:B------:R-:W-:-:S08]  /*1190*/  DMUL R10, R8, R8 ;  /* 0x00000008080a7228 */ /* 0x000fd00000000000 */
[----:B------:R-:W-:-:S06]  /*11a0*/  DFMA R20, R2, R2, R10 ;  /* 0x000000020214722b */ /* 0x000fcc000000000a */
[----:B------:R-:W0:Y:S04]  /*11b0*/  MUFU.RCP64H R15, R21 ;  /* 0x00000015000f7308 */ /* 0x000e280000001800 */
[----:B------:R-:W-:-:S05]  /*11c0*/  VIADD R14, R21, 0x300402 ;  /* 0x00300402150e7836 */ /* 0x000fca0000000000 */
[----:B------:R-:W-:Y:S01]  /*11d0*/  FSETP.GEU.AND P0, PT, |R14|, 5.8789094863358348022e-39, PT ;  /* 0x004004020e00780b */ /* 0x000fe20003f0e200 */
[----:B0-----:R-:W-:-:S08]  /*11e0*/  DFMA R10, -R20, R14, 1 ;  /* 0x3ff00000140a742b */ /* 0x001fd0000000010e */
[----:B------:R-:W-:-:S08]  /*11f0*/  DFMA R10, R10, R10, R10 ;  /* 0x0000000a0a0a722b */ /* 0x000fd0000000000a */
[----:B------:R-:W-:Y:S02]  /*1200*/  DFMA R16, R14, R10, R14 ;  /* 0x0000000a0e10722b */ /* 0x000fe4000000000e */
[----:B------:R-:W-:-:S06]  /*1210*/  DMUL R10, R12, R6 ;  /* 0x000000060c0a7228 */ /* 0x000fcc0000000000 */
        /* <DEDUP_REMOVED lines=9> */
.L_x_17:
[----:B------:R-:W0:Y:S01]  /*12b0*/  LDC.64 R18, c[0x0][0x388] ;  /* 0x0000e200ff127b82 */ /* 0x000e220000000a00 */
[-C--:B------:R-:W-:Y:S02]  /*12c0*/  DMUL R12, R26, R8.reuse ;  /* 0x000000081a0c7228 */ /* 0x080fe40000000000 */
[----:B------:R-:W-:-:S05]  /*12d0*/  DMUL R14, R10, R8 ;  /* 0x000000080a0e7228 */ /* 0x000fca0000000000 */
[----:B------:R-:W1:Y:S01]  /*12e0*/  LDC.64 R6, c[0x0][0x390] ;  /* 0x0000e400ff067b82 */ /* 0x000e620000000a00 */
[-C--:B------:R-:W-:Y:S02]  /*12f0*/  DFMA R8, R10, R2.reuse, R12 ;  /* 0x000000020a08722b */ /* 0x080fe4000000000c */
[----:B------:R-:W-:-:S06]  /*1300*/  DFMA R10, R26, R2, -R14 ;  /* 0x000000021a0a722b */ /* 0x000fcc000000080e */
[-C--:B------:R-:W-:Y:S02]  /*1310*/  DMUL R8, R8, R16.reuse ;  /* 0x0000001008087228 */ /* 0x080fe40000000000 */
[----:B------:R-:W-:Y:S01]  /*1320*/  DMUL R10, R10, R16 ;  /* 0x000000100a0a7228 */ /* 0x000fe20000000000 */
[----:B0-----:R-:W-:-:S04]  /*1330*/  IMAD.WIDE.U32 R2, R0, 0x2000, R18 ;  /* 0x0000200000027825 */ /* 0x001fc800078e0012 */
[----:B------:R-:W-:-:S05]  /*1340*/  IMAD.WIDE R2, R4, 0x10, R2 ;  /* 0x0000001004027825 */ /* 0x000fca00078e0202 */
[----:B------:R0:W-:Y:S04]  /*1350*/  STG.E.128 desc[UR8][R2.64+0x10], R8 ;  /* 0x0000100802007986 */ /* 0x0001e8000c101d08 */
[----:B-1----:R0:W5:Y:S01]  /*1360*/  LDG.E.64 R12, desc[UR8][R6.64] ;  /* 0x00000008060c7981 */ /* 0x002162000c1e1b00 */
[----:B------:R-:W-:Y:S01]  /*1370*/  BSSY B0, `(.L_x_18) ;  /* 0x0000009000007945 */ /* 0x000fe20003800000 */
.L_x_19:
[----:B-----5:R-:W-:Y:S01]  /*1380*/  DADD R14, R8, R12 ;  /* 0x00000000080e7229 */ /* 0x020fe2000000000c */
[----:B------:R-:W-:Y:S09]  /*1390*/  YIELD ;  /* 0x0000000000007946 */ /* 0x000ff20003800000 */
[----:B------:R-:W2:Y:S02]  /*13a0*/  ATOMG.E.CAS.64.STRONG.GPU PT, R14, [R6], R12, R14 ;  /* 0x0000000c060e73a9 */ /* 0x000ea400001ee50e */
[----:B--2---:R-:W-:Y:S01]  /*13b0*/  ISETP.NE.U32.AND P0, PT, R12, R14, PT ;  /* 0x0000000e0c00720c */ /* 0x004fe20003f05070 */
[----:B------:R-:W-:-:S03]  /*13c0*/  IMAD.MOV.U32 R12, RZ, RZ, R14 ;  /* 0x000000ffff0c7224 */ /* 0x000fc600078e000e */
[----:B------:R-:W-:Y:S01]  /*13d0*/  ISETP.NE.AND.EX P0, PT, R13, R15, PT, P0 ;  /* 0x0000000f0d00720c */ /* 0x000fe20003f05300 */
[----:B------:R-:W-:-:S12]  /*13e0*/  IMAD.MOV.U32 R13, RZ, RZ, R15 ;  /* 0x000000ffff0d7224 */ /* 0x000fd800078e000f */
[----:B------:R-:W-:Y:S05]  /*13f0*/  @P0 BRA `(.L_x_19) ;  /* 0xfffffffc00e00947 */ /* 0x000fea000383ffff */
[----:B------:R-:W-:Y:S05]  /*1400*/  BSYNC B0 ;  /* 0x0000000000007941 */ /* 0x000fea0003800000 */
.L_x_18:
[----:B0-----:R-:W5:Y:S01]  /*1410*/  LDG.E.64 R2, desc[UR8][R2.64+0x18] ;  /* 0x0000180802027981 */ /* 0x001f62000c1e1b00 */
[----:B------:R-:W0:Y:S03]  /*1420*/  LDCU.64 UR4, c[0x0][0x390] ;  /* 0x00007200ff0477ac */ /* 0x000e260008000a00 */
[----:B------:R1:W5:Y:S01]  /*1430*/  LDG.E.64 R4, desc[UR8][R6.64+0x8] ;  /* 0x0000080806047981 */ /* 0x000362000c1e1b00 */
[----:B0-----:R-:W-:-:S04]  /*1440*/  UIADD3 UR4, UP0, UPT, UR4, 0x8, URZ ;  /* 0x0000000804047890 */ /* 0x001fc8000ff1e0ff */
[----:B------:R-:W-:Y:S02]  /*1450*/  UIADD3.X UR5, UPT, UPT, URZ, UR5, URZ, UP0, !UPT ;  /* 0x00000005ff057290 */ /* 0x000fe400087fe4ff */
[----:B------:R-:W-:-:S04]  /*1460*/  IMAD.U32 R8, RZ, RZ, UR4 ;  /* 0x00000004ff087e24 */ /* 0x000fc8000f8e00ff */
[----:B-1----:R-:W-:-:S07]  /*1470*/  IMAD.U32 R9, RZ, RZ, UR5 ;  /* 0x00000005ff097e24 */ /* 0x002fce000f8e00ff */
.L_x_20:
        /* <DEDUP_REMOVED lines=8> */
[----:B------:R-:W-:Y:S05]  /*1500*/  EXIT ;  /* 0x000000000000794d */ /* 0x000fea0003800000 */
        .weak           $__internal_0_$__cuda_sm20_dblrcp_rn_slowpath_v3
        .type           $__internal_0_$__cuda_sm20_dblrcp_rn_slowpath_v3,@function
        .size           $__internal_0_$__cuda_sm20_dblrcp_rn_slowpath_v3,($__internal_1_$__cuda_sm20_div_rn_f64_full - $__internal_0_$__cuda_sm20_dblrcp_rn_slowpath_v3)
$__internal_0_$__cuda_sm20_dblrcp_rn_slowpath_v3:
[----:B------:R-:W-:-:S14]  /*1510*/  DSETP.GTU.AND P0, PT, |R12|, +INF , PT ;  /* 0x7ff000000c00742a */ /* 0x000fdc0003f0c200 */
[----:B------:R-:W-:Y:S05]  /*1520*/  @P0 BRA `(.L_x_21) ;  /* 0x00000000007c0947 */ /* 0x000fea0003800000 */
[----:B------:R-:W-:-:S05]  /*1530*/  LOP3.LUT R15, R13, 0x7fffffff, RZ, 0xc0, !PT ;  /* 0x7fffffff0d0f7812 */ /* 0x000fca00078ec0ff */
[----:B------:R-:W-:-:S05]  /*1540*/  VIADD R5, R15, 0xffffffff ;  /* 0xffffffff0f057836 */ /* 0x000fca0000000000 */
[----:B------:R-:W-:-:S13]  /*1550*/  ISETP.GE.U32.AND P0, PT, R5, 0x7fefffff, PT ;  /* 0x7fefffff0500780c */ /* 0x000fda0003f06070 */
[----:B------:R-:W-:Y:S01]  /*1560*/  @P0 LOP3.LUT R17, R13, 0x7ff00000, RZ, 0x3c, !PT ;  /* 0x7ff000000d110812 */ /* 0x000fe200078e3cff */
[----:B------:R-:W-:Y:S01]  /*1570*/  @P0 IMAD.MOV.U32 R16, RZ, RZ, RZ ;  /* 0x000000ffff100224 */ /* 0x000fe200078e00ff */
[----:B------:R-:W-:Y:S06]  /*1580*/  @P0 BRA `(.L_x_22) ;  /* 0x00000000006c0947 */ /* 0x000fec0003800000 */
[----:B------:R-:W-:-:S13]  /*1590*/  ISETP.GE.U32.AND P0, PT, R15, 0x1000001, PT ;  /* 0x010000010f00780c */ /* 0x000fda0003f06070 */
[----:B------:R-:W-:Y:S05]  /*15a0*/  @!P0 BRA `(.L_x_23) ;  /* 0x0000000000348947 */ /* 0x000fea0003800000 */
[----:B------:R-:W-:Y:S02]  /*15b0*/  VIADD R17, R13, 0xc0200000 ;  /* 0xc02000000d117836 */ /* 0x000fe40000000000 */
[----:B------:R-:W-:Y:S02]  /*15c0*/  IMAD.MOV.U32 R16, RZ, RZ, R12 ;  /* 0x000000ffff107224 */ /* 0x000fe400078e000c */
[----:B------:R-:W0:Y:S04]  /*15d0*/  MUFU.RCP64H R19, R17 ;  /* 0x0000001100137308 */ /* 0x000e280000001800 */
[----:B0-----:R-:W-:-:S08]  /*15e0*/  DFMA R20, -R16, R18, 1 ;  /* 0x3ff000001014742b */ /* 0x001fd00000000112 */
[----:B------:R-:W-:-:S08]  /*15f0*/  DFMA R20, R20, R20, R20 ;  /* 0x000000141414722b */ /* 0x000fd00000000014 */
[----:B------:R-:W-:-:S08]  /*1600*/  DFMA R20, R18, R20, R18 ;  /* 0x000000141214722b */ /* 0x000fd00000000012 */
[----:B------:R-:W-:-:S08]  /*1610*/  DFMA R18, -R16, R20, 1 ;  /* 0x3ff000001012742b */ /* 0x000fd00000000114 */
[----:B------:R-:W-:-:S08]  /*1620*/  DFMA R18, R20, R18, R20 ;  /* 0x000000121412722b */ /* 0x000fd00000000014 */
[----:B------:R-:W-:-:S08]  /*1630*/  DMUL R18, R18, 2.2250738585072013831e-308 ;  /* 0x0010000012127828 */ /* 0x000fd00000000000 */
[----:B------:R-:W-:-:S08]  /*1640*/  DFMA R12, -R12, R18, 1 ;  /* 0x3ff000000c0c742b */ /* 0x000fd00000000112 */
[----:B------:R-:W-:-:S08]  /*1650*/  DFMA R12, R12, R12, R12 ;  /* 0x0000000c0c0c722b */ /* 0x000fd0000000000c */
[----:B------:R-:W-:Y:S01]  /*1660*/  DFMA R16, R18, R12, R18 ;  /* 0x0000000c1210722b */ /* 0x000fe20000000012 */
[----:B------:R-:W-:Y:S10]  /*1670*/  BRA `(.L_x_22) ;  /* 0x0000000000307947 */ /* 0x000ff40003800000 */
.L_x_23:
[----:B------:R-:W-:Y:S01]  /*1680*/  DMUL R12, R12, 8.11296384146066816958e+31 ;  /* 0x469000000c0c7828 */ /* 0x000fe20000000000 */
[----:B------:R-:W-:-:S05]  /*1690*/  IMAD.MOV.U32 R16, RZ, RZ, R18 ;  /* 0x000000ffff107224 */ /* 0x000fca00078e0012 */
[----:B------:R-:W0:Y:S02]  /*16a0*/  MUFU.RCP64H R17, R13 ;  /* 0x0000000d00117308 */ /* 0x000e240000001800 */
[----:B0-----:R-:W-:-:S08]  /*16b0*/  DFMA R18, -R12, R16, 1 ;  /* 0x3ff000000c12742b */ /* 0x001fd00000000110 */
[----:B------:R-:W-:-:S08]  /*16c0*/  DFMA R18, R18, R18, R18 ;  /* 0x000000121212722b */ /* 0x000fd00000000012 */
[----:B------:R-:W-:-:S08]  /*16d0*/  DFMA R18, R16, R18, R16 ;  /* 0x000000121012722b */ /* 0x000fd00000000010 */
[----:B------:R-:W-:-:S08]  /*16e0*/  DFMA R16, -R12, R18, 1 ;  /* 0x3ff000000c10742b */ /* 0x000fd00000000112 */
[----:B------:R-:W-:-:S08]  /*16f0*/  DFMA R16, R18, R16, R18 ;  /* 0x000000101210722b */ /* 0x000fd00000000012 */
[----:B------:R-:W-:Y:S01]  /*1700*/  DMUL R16, R16, 8.11296384146066816958e+31 ;  /* 0x4690000010107828 */ /* 0x000fe20000000000 */
[----:B------:R-:W-:Y:S10]  /*1710*/  BRA `(.L_x_22) ;  /* 0x0000000000087947 */ /* 0x000ff40003800000 */
.L_x_21:
[----:B------:R-:W-:Y:S01]  /*1720*/  LOP3.LUT R17, R13, 0x80000, RZ, 0xfc, !PT ;  /* 0x000800000d117812 */ /* 0x000fe200078efcff */
[----:B------:R-:W-:-:S07]  /*1730*/  IMAD.MOV.U32 R16, RZ, RZ, R12 ;  /* 0x000000ffff107224 */ /* 0x000fce00078e000c */
.L_x_22:
[----:B------:R-:W-:-:S04]  /*1740*/  IMAD.MOV.U32 R15, RZ, RZ, 0x0 ;  /* 0x00000000ff0f7424 */ /* 0x000fc800078e00ff */
[----:B------:R-:W-:Y:S05]  /*1750*/  RET.REL.NODEC R14 `(_Z12sum_elementsP6MatrixP10FreqMatrixP7double2) ;  /* 0xffffffe80e287950 */ /* 0x000fea0003c3ffff */
        .weak           $__internal_1_$__cuda_sm20_div_rn_f64_full
        .type           $__internal_1_$__cuda_sm20_div_rn_f64_full,@function
        .size           $__internal_1_$__cuda_sm20_div_rn_f64_full,($_Z12sum_elementsP6MatrixP10FreqMatrixP7double2$__internal_trig_reduction_slowpathd - $__internal_1_$__cuda_sm20_div_rn_f64_full)
$__internal_1_$__cuda_sm20_div_rn_f64_full:
[C---:B------:R-:W-:Y:S01]  /*1760*/  FSETP.GEU.AND P0, PT, |R15|.reuse, 1.469367938527859385e-39, PT ;  /* 0x001000000f00780b */ /* 0x040fe20003f0e200 */
[----:B------:R-:W-:Y:S01]  /*1770*/  IMAD.MOV.U32 R20, RZ, RZ, 0x1 ;  /* 0x00000001ff147424 */ /* 0x000fe200078e00ff */
[----:B------:R-:W-:Y:S01]  /*1780*/  LOP3.LUT R12, R15, 0x800fffff, RZ, 0xc0, !PT ;  /* 0x800fffff0f0c7812 */ /* 0x000fe200078ec0ff */
[----:B------:R-:W-:Y:S01]  /*1790*/  IMAD.MOV.U32 R24, RZ, RZ, 0x1ca00000 ;  /* 0x1ca00000ff187424 */ /* 0x000fe200078e00ff */
[C---:B------:R-:W-:Y:S01]  /*17a0*/  FSETP.GEU.AND P2, PT, |R17|.reuse, 1.469367938527859385e-39, PT ;  /* 0x001000001100780b */ /* 0x040fe20003f4e200 */
[----:B------:R-:W-:Y:S01]  /*17b0*/  BSSY.RECONVERGENT B1, `(.L_x_24) ;  /* 0x0000052000017945 */ /* 0x000fe20003800200 */
[----:B------:R-:W-:Y:S01]  /*17c0*/  LOP3.LUT R13, R12, 0x3ff00000, RZ, 0xfc, !PT ;  /* 0x3ff000000c0d7812 */ /* 0x000fe200078efcff */
[----:B------:R-:W-:Y:S01]  /*17d0*/  IMAD.MOV.U32 R12, RZ, RZ, R14 ;  /* 0x000000ffff0c7224 */ /* 0x000fe200078e000e */
[----:B------:R-:W-:Y:S02]  /*17e0*/  LOP3.LUT R30, R17, 0x7ff00000, RZ, 0xc0, !PT ;  /* 0x7ff00000111e7812 */ /* 0x000fe400078ec0ff */
[----:B------:R-:W-:-:S03]  /*17f0*/  LOP3.LUT R31, R15, 0x7ff00000, RZ, 0xc0, !PT ;  /* 0x7ff000000f1f7812 */ /* 0x000fc600078ec0ff */
[----:B------:R-:W-:Y:S01]  /*1800*/  @!P0 DMUL R12, R14, 8.98846567431157953865e+307 ;  /* 0x7fe000000e0c8828 */ /* 0x000fe20000000000 */
[C---:B------:R-:W-:Y:S01]  /*1810*/  ISETP.GE.U32.AND P1, PT, R30.reuse, R31, PT ;  /* 0x0000001f1e00720c */ /* 0x040fe20003f26070 */
[----:B------:R-:W-:Y:S02]  /*1820*/  IMAD.MOV.U32 R33, RZ, RZ, R30 ;  /* 0x000000ffff217224 */ /* 0x000fe400078e001e */
[----:B------:R-:W-:Y:S01]  /*1830*/  @!P2 LOP3.LUT R23, R15, 0x7ff00000, RZ, 0xc0, !PT ;  /* 0x7ff000000f17a812 */ /* 0x000fe200078ec0ff */
[----:B------:R-:W-:Y:S01]  /*1840*/  @!P2 IMAD.MOV.U32 R22, RZ, RZ, RZ ;  /* 0x000000ffff16a224 */ /* 0x000fe200078e00ff */
[----:B------:R-:W0:Y:S02]  /*1850*/  MUFU.RCP64H R21, R13 ;  /* 0x0000000d00157308 */ /* 0x000e240000001800 */
[----:B------:R-:W-:Y:S02]  /*1860*/  @!P2 ISETP.GE.U32.AND P3, PT, R30, R23, PT ;  /* 0x000000171e00a20c */ /* 0x000fe40003f66070 */
[----:B------:R-:W-:-:S02]  /*1870*/  @!P0 LOP3.LUT R31, R13, 0x7ff00000, RZ, 0xc0, !PT ;  /* 0x7ff000000d1f8812 */ /* 0x000fc400078ec0ff */
[----:B------:R-:W-:-:S03]  /*1880*/  @!P2 SEL R23, R24, 0x63400000, !P3 ;  /* 0x634000001817a807 */ /* 0x000fc60005800000 */
[----:B------:R-:W-:Y:S01]  /*1890*/  VIADD R34, R31, 0xffffffff ;  /* 0xffffffff1f227836 */ /* 0x000fe20000000000 */
[----:B------:R-:W-:-:S04]  /*18a0*/  @!P2 LOP3.LUT R23, R23, 0x80000000, R17, 0xf8, !PT ;  /* 0x800000001717a812 */ /* 0x000fc800078ef811 */
[----:B------:R-:W-:Y:S01]  /*18b0*/  @!P2 LOP3.LUT R23, R23, 0x100000, RZ, 0xfc, !PT ;  /* 0x001000001717a812 */ /* 0x000fe200078efcff */
[----:B0-----:R-:W-:-:S08]  /*18c0*/  DFMA R18, R20, -R12, 1 ;  /* 0x3ff000001412742b */ /* 0x001fd0000000080c */
[----:B------:R-:W-:-:S08]  /*18d0*/  DFMA R18, R18, R18, R18 ;  /* 0x000000121212722b */ /* 0x000fd00000000012 */
[----:B------:R-:W-:Y:S01]  /*18e0*/  DFMA R20, R20, R18, R20 ;  /* 0x000000121414722b */ /* 0x000fe20000000014 */
[----:B------:R-:W-:Y:S01]  /*18f0*/  SEL R19, R24, 0x63400000, !P1 ;  /* 0x6340000018137807 */ /* 0x000fe20004800000 */
[----:B------:R-:W-:-:S03]  /*1900*/  IMAD.MOV.U32 R18, RZ, RZ, R16 ;  /* 0x000000ffff127224 */ /* 0x000fc600078e0010 */
[----:B------:R-:W-:-:S03]  /*1910*/  LOP3.LUT R19, R19, 0x800fffff, R17, 0xf8, !PT ;  /* 0x800fffff13137812 */ /* 0x000fc600078ef811 */
[----:B------:R-:W-:-:S03]  /*1920*/  DFMA R28, R20, -R12, 1 ;  /* 0x3ff00000141c742b */ /* 0x000fc6000000080c */
[----:B------:R-:W-:-:S05]  /*1930*/  @!P2 DFMA R18, R18, 2, -R22 ;  /* 0x400000001212a82b */ /* 0x000fca0000000816 */
[----:B------:R-:W-:-:S05]  /*1940*/  DFMA R28, R20, R28, R20 ;  /* 0x0000001c141c722b */ /* 0x000fca0000000014 */
[----:B------:R-:W-:-:S03]  /*1950*/  @!P2 LOP3.LUT R33, R19, 0x7ff00000, RZ, 0xc0, !PT ;  /* 0x7ff000001321a812 */ /* 0x000fc600078ec0ff */
[----:B------:R-:W-:Y:S02]  /*1960*/  DMUL R20, R28, R18 ;  /* 0x000000121c147228 */ /* 0x000fe40000000000 */
[----:B------:R-:W-:-:S05]  /*1970*/  VIADD R22, R33, 0xffffffff ;  /* 0xffffffff21167836 */ /* 0x000fca0000000000 */
[----:B------:R-:W-:Y:S01]  /*1980*/  ISETP.GT.U32.AND P0, PT, R22, 0x7feffffe, PT ;  /* 0x7feffffe1600780c */ /* 0x000fe20003f04070 */
[----:B------:R-:W-:-:S03]  /*1990*/  DFMA R22, R20, -R12, R18 ;  /* 0x8000000c1416722b */ /* 0x000fc60000000012 */
[----:B------:R-:W-:-:S05]  /*19a0*/  ISETP.GT.U32.OR P0, PT, R34, 0x7feffffe, P0 ;  /* 0x7feffffe2200780c */ /* 0x000fca0000704470 */
[----:B------:R-:W-:-:S08]  /*19b0*/  DFMA R22, R28, R22, R20 ;  /* 0x000000161c16722b */ /* 0x000fd00000000014 */
[----:B------:R-:W-:Y:S05]  /*19c0*/  @P0 BRA `(.L_x_25) ;  /* 0x00000000006c0947 */ /* 0x000fea0003800000 */
[----:B------:R-:W-:Y:S01]  /*19d0*/  LOP3.LUT R17, R15, 0x7ff00000, RZ, 0xc0, !PT ;  /* 0x7ff000000f117812 */ /* 0x000fe200078ec0ff */
[----:B------:R-:W-:-:S03]  /*19e0*/  IMAD.MOV.U32 R28, RZ, RZ, RZ ;  /* 0x000000ffff1c7224 */ /* 0x000fc600078e00ff */
[CC--:B------:R-:W-:Y:S02]  /*19f0*/  VIADDMNMX R16, R30.reuse, -R17.reuse, 0xb9600000, !PT ;  /* 0xb96000001e107446 */ /* 0x0c0fe40007800911 */
[----:B------:R-:W-:Y:S02]  /*1a00*/  ISETP.GE.U32.AND P0, PT, R30, R17, PT ;  /* 0x000000111e00720c */ /* 0x000fe40003f06070 */
[----:B------:R-:W-:Y:S02]  /*1a10*/  VIMNMX R16, PT, PT, R16, 0x46a00000, PT ;  /* 0x46a0000010107848 */ /* 0x000fe40003fe0100 */
[----:B------:R-:W-:-:S05]  /*1a20*/  SEL R17, R24, 0x63400000, !P0 ;  /* 0x6340000018117807 */ /* 0x000fca0004000000 */
[----:B------:R-:W-:-:S04]  /*1a30*/  IMAD.IADD R16, R16, 0x1, -R17 ;  /* 0x0000000110107824 */ /* 0x000fc800078e0a11 */
[----:B------:R-:W-:-:S06]  /*1a40*/  VIADD R29, R16, 0x7fe00000 ;  /* 0x7fe00000101d7836 */ /* 0x000fcc0000000000 */
[----:B------:R-:W-:-:S10]  /*1a50*/  DMUL R20, R22, R28 ;  /* 0x0000001c16147228 */ /* 0x000fd40000000000 */
[----:B------:R-:W-:-:S13]  /*1a60*/  FSETP.GTU.AND P0, PT, |R21|, 1.469367938527859385e-39, PT ;  /* 0x001000001500780b */ /* 0x000fda0003f0c200 */
[----:B------:R-:W-:Y:S05]  /*1a70*/  @P0 BRA `(.L_x_26) ;  /* 0x0000000000940947 */ /* 0x000fea0003800000 */
[----:B------:R-:W-:Y:S01]  /*1a80*/  DFMA R12, R22, -R12, R18 ;  /* 0x8000000c160c722b */ /* 0x000fe20000000012 */
[----:B------:R-:W-:-:S09]  /*1a90*/  IMAD.MOV.U32 R28, RZ, RZ, RZ ;  /* 0x000000ffff1c7224 */ /* 0x000fd200078e00ff */
[C---:B------:R-:W-:Y:S02]  /*1aa0*/  FSETP.NEU.AND P0, PT, R13.reuse, RZ, PT ;  /* 0x000000ff0d00720b */ /* 0x040fe40003f0d000 */
[----:B------:R-:W-:-:S04]  /*1ab0*/  LOP3.LUT R15, R13, 0x80000000, R15, 0x48, !PT ;  /* 0x800000000d0f7812 */ /* 0x000fc800078e480f */
[----:B------:R-:W-:-:S07]  /*1ac0*/  LOP3.LUT R29, R15, R29, RZ, 0xfc, !PT ;  /* 0x0000001d0f1d7212 */ /* 0x000fce00078efcff */
[----:B------:R-:W-:Y:S05]  /*1ad0*/  @!P0 BRA `(.L_x_26) ;  /* 0x00000000007c8947 */ /* 0x000fea0003800000 */
[----:B------:R-:W-:Y:S02]  /*1ae0*/  IMAD.MOV R13, RZ, RZ, -R16 ;  /* 0x000000ffff0d7224 */ /* 0x000fe400078e0a10 */
[----:B------:R-:W-:-:S06]  /*1af0*/  IMAD.MOV.U32 R12, RZ, RZ, RZ ;  /* 0x000000ffff0c7224 */ /* 0x000fcc00078e00ff */
[----:B------:R-:W-:Y:S02]  /*1b00*/  DFMA R12, R20, -R12, R22 ;  /* 0x8000000c140c722b */ /* 0x000fe40000000016 */
[----:B------:R-:W-:-:S04]  /*1b10*/  DMUL.RP R22, R22, R28 ;  /* 0x0000001c16167228 */ /* 0x000fc80000008000 */
[----:B------:R-:W-:-:S04]  /*1b20*/  IADD3 R12, PT, PT, -R16, -0x43300000, RZ ;  /* 0xbcd00000100c7810 */ /* 0x000fc80007ffe1ff */
[----:B------:R-:W-:Y:S02]  /*1b30*/  FSETP.NEU.AND P0, PT, |R13|, R12, PT ;  /* 0x0000000c0d00720b */ /* 0x000fe40003f0d200 */
[----:B------:R-:W-:Y:S02]  /*1b40*/  LOP3.LUT R15, R23, R15, RZ, 0x3c, !PT ;  /* 0x0000000f170f7212 */ /* 0x000fe400078e3cff */
[----:B------:R-:W-:Y:S02]  /*1b50*/  FSEL R20, R22, R20, !P0 ;  /* 0x0000001416147208 */ /* 0x000fe40004000000 */
[----:B------:R-:W-:Y:S01]  /*1b60*/  FSEL R21, R15, R21, !P0 ;  /* 0x000000150f157208 */ /* 0x000fe20004000000 */
[----:B------:R-:W-:Y:S06]  /*1b70*/  BRA `(.L_x_26) ;  /* 0x0000000000547947 */ /* 0x000fec0003800000 */
.L_x_25:
[----:B------:R-:W-:-:S14]  /*1b80*/  DSETP.NAN.AND P0, PT, R16, R16, PT ;  /* 0x000000101000722a */ /* 0x000fdc0003f08000 */
[----:B------:R-:W-:Y:S05]  /*1b90*/  @P0 BRA `(.L_x_27) ;  /* 0x0000000000440947 */ /* 0x000fea0003800000 */
[----:B------:R-:W-:-:S14]  /*1ba0*/  DSETP.NAN.AND P0, PT, R14, R14, PT ;  /* 0x0000000e0e00722a */ /* 0x000fdc0003f08000 */
[----:B------:R-:W-:Y:S05]  /*1bb0*/  @P0 BRA `(.L_x_28) ;  /* 0x0000000000300947 */ /* 0x000fea0003800000 */
[----:B------:R-:W-:Y:S01]  /*1bc0*/  ISETP.NE.AND P0, PT, R33, R31, PT ;  /* 0x0000001f2100720c */ /* 0x000fe20003f05270 */
[----:B------:R-:W-:Y:S02]  /*1bd0*/  IMAD.MOV.U32 R20, RZ, RZ, 0x0 ;  /* 0x00000000ff147424 */ /* 0x000fe400078e00ff */
[----:B------:R-:W-:-:S10]  /*1be0*/  IMAD.MOV.U32 R21, RZ, RZ, -0x80000 ;  /* 0xfff80000ff157424 */ /* 0x000fd400078e00ff */
[----:B------:R-:W-:Y:S05]  /*1bf0*/  @!P0 BRA `(.L_x_26) ;  /* 0x0000000000348947 */ /* 0x000fea0003800000 */
[----:B------:R-:W-:Y:S02]  /*1c00*/  ISETP.NE.AND P0, PT, R33, 0x7ff00000, PT ;  /* 0x7ff000002100780c */ /* 0x000fe40003f05270 */
[----:B------:R-:W-:Y:S02]  /*1c10*/  LOP3.LUT R21, R17, 0x80000000, R15, 0x48, !PT ;  /* 0x8000000011157812 */ /* 0x000fe400078e480f */
[----:B------:R-:W-:-:S13]  /*1c20*/  ISETP.EQ.OR P0, PT, R31, RZ, !P0 ;  /* 0x000000ff1f00720c */ /* 0x000fda0004702670 */
[----:B------:R-:W-:Y:S01]  /*1c30*/  @P0 LOP3.LUT R12, R21, 0x7ff00000, RZ, 0xfc, !PT ;  /* 0x7ff00000150c0812 */ /* 0x000fe200078efcff */
[----:B------:R-:W-:Y:S02]  /*1c40*/  @!P0 IMAD.MOV.U32 R20, RZ, RZ, RZ ;  /* 0x000000ffff148224 */ /* 0x000fe400078e00ff */
[----:B------:R-:W-:Y:S02]  /*1c50*/  @P0 IMAD.MOV.U32 R20, RZ, RZ, RZ ;  /* 0x000000ffff140224 */ /* 0x000fe400078e00ff */
[----:B------:R-:W-:Y:S01]  /*1c60*/  @P0 IMAD.MOV.U32 R21, RZ, RZ, R12 ;  /* 0x000000ffff150224 */ /* 0x000fe200078e000c */
[----:B------:R-:W-:Y:S06]  /*1c70*/  BRA `(.L_x_26) ;  /* 0x0000000000147947 */ /* 0x000fec0003800000 */
.L_x_28:
[----:B------:R-:W-:Y:S01]  /*1c80*/  LOP3.LUT R21, R15, 0x80000, RZ, 0xfc, !PT ;  /* 0x000800000f157812 */ /* 0x000fe200078efcff */
[----:B------:R-:W-:Y:S01]  /*1c90*/  IMAD.MOV.U32 R20, RZ, RZ, R14 ;  /* 0x000000ffff147224 */ /* 0x000fe200078e000e */
[----:B------:R-:W-:Y:S06]  /*1ca0*/  BRA `(.L_x_26) ;  /* 0x0000000000087947 */ /* 0x000fec0003800000 */
.L_x_27:
[----:B------:R-:W-:Y:S01]  /*1cb0*/  LOP3.LUT R21, R17, 0x80000, RZ, 0xfc, !PT ;  /* 0x0008000011157812 */ /* 0x000fe200078efcff */
[----:B------:R-:W-:-:S07]  /*1cc0*/  IMAD.MOV.U32 R20, RZ, RZ, R16 ;  /* 0x000000ffff147224 */ /* 0x000fce00078e0010 */
.L_x_26:
[----:B------:R-:W-:Y:S05]  /*1cd0*/  BSYNC.RECONVERGENT B1 ;  /* 0x0000000000017941 */ /* 0x000fea0003800200 */
.L_x_24:
[----:B------:R-:W-:Y:S02]  /*1ce0*/  IMAD.MOV.U32 R33, RZ, RZ, 0x0 ;  /* 0x00000000ff217424 */ /* 0x000fe400078e00ff */
[----:B------:R-:W-:Y:S02]  /*1cf0*/  IMAD.MOV.U32 R12, RZ, RZ, R20 ;  /* 0x000000ffff0c7224 */ /* 0x000fe400078e0014 */
[----:B------:R-:W-:Y:S01]  /*1d00*/  IMAD.MOV.U32 R13, RZ, RZ, R21 ;  /* 0x000000ffff0d7224 */ /* 0x000fe200078e0015 */
[----:B------:R-:W-:Y:S06]  /*1d10*/  RET.REL.NODEC R32 `(_Z12sum_elementsP6MatrixP10FreqMatrixP7double2) ;  /* 0xffffffe020b87950 */ /* 0x000fec0003c3ffff */
        .type           $_Z12sum_elementsP6MatrixP10FreqMatrixP7double2$__internal_trig_reduction_slowpathd,@function
        .size           $_Z12sum_elementsP6MatrixP10FreqMatrixP7double2$__internal_trig_reduction_slowpathd,(.L_x_39 - $_Z12sum_elementsP6MatrixP10FreqMatrixP7double2$__internal_trig_reduction_slowpathd)
$_Z12sum_elementsP6MatrixP10FreqMatrixP7double2$__internal_trig_reduction_slowpathd:
[--C-:B------:R-:W-:Y:S01]  /*1d20*/  SHF.R.U32.HI R14, RZ, 0x14, R13.reuse ;  /* 0x00000014ff0e7819 */ /* 0x100fe2000001160d */
[----:B------:R-:W-:Y:S02]  /*1d30*/  IMAD.MOV.U32 R21, RZ, RZ, R13 ;  /* 0x000000ffff157224 */ /* 0x000fe400078e000d */
[----:B------:R-:W-:Y:S01]  /*1d40*/  IMAD.MOV.U32 R15, RZ, RZ, RZ ;  /* 0x000000ffff0f7224 */ /* 0x000fe200078e00ff */
[----:B------:R-:W-:-:S04]  /*1d50*/  LOP3.LUT R16, R14, 0x7ff, RZ, 0xc0, !PT ;  /* 0x000007ff0e107812 */ /* 0x000fc800078ec0ff */
[----:B------:R-:W-:-:S13]  /*1d60*/  ISETP.NE.AND P0, PT, R16, 0x7ff, PT ;  /* 0x000007ff1000780c */ /* 0x000fda0003f05270 */
[----:B------:R-:W-:Y:S05]  /*1d70*/  @!P0 BRA `(.L_x_29) ;  /* 0x0000000800448947 */ /* 0x000fea0003800000 */
[----:B------:R-:W-:Y:S01]  /*1d80*/  VIADD R16, R16, 0xfffffc00 ;  /* 0xfffffc0010107836 */ /* 0x000fe20000000000 */
[----:B------:R-:W-:Y:S01]  /*1d90*/  BSSY.RECONVERGENT B2, `(.L_x_30) ;  /* 0x000002e000027945 */ /* 0x000fe20003800200 */
[----:B------:R-:W-:-:S03]  /*1da0*/  CS2R R18, SRZ ;  /* 0x0000000000127805 */ /* 0x000fc6000001ff00 */
[----:B------:R-:W-:Y:S02]  /*1db0*/  SHF.R.U32.HI R15, RZ, 0x6, R16 ;  /* 0x00000006ff0f7819 */ /* 0x000fe40000011610 */
[----:B------:R-:W-:Y:S02]  /*1dc0*/  ISETP.GE.U32.AND P0, PT, R16, 0x80, PT ;  /* 0x000000801000780c */ /* 0x000fe40003f06070 */
[C---:B------:R-:W-:Y:S02]  /*1dd0*/  IADD3 R22, PT, PT, -R15.reuse, 0x13, RZ ;  /* 0x000000130f167810 */ /* 0x040fe40007ffe1ff */
[----:B------:R-:W-:Y:S02]  /*1de0*/  IADD3 R35, PT, PT, -R15, 0xf, RZ ;  /* 0x0000000f0f237810 */ /* 0x000fe40007ffe1ff */
[----:B------:R-:W-:-:S04]  /*1df0*/  SEL R22, R22, 0x12, P0 ;  /* 0x0000001216167807 */ /* 0x000fc80000000000 */
[----:B------:R-:W-:-:S13]  /*1e00*/  ISETP.GE.AND P0, PT, R35, R22, PT ;  /* 0x000000162300720c */ /* 0x000fda0003f06270 */
[----:B------:R-:W-:Y:S05]  /*1e10*/  @P0 BRA `(.L_x_31) ;  /* 0x0000000000940947 */ /* 0x000fea0003800000 */
[----:B------:R-:W0:Y:S01]  /*1e20*/  LDC.64 R16, c[0x0][0x358] ;  /* 0x0000d600ff107b82 */ /* 0x000e220000000a00 */
[C---:B------:R-:W-:Y:S01]  /*1e30*/  SHF.L.U64.HI R23, R20.reuse, 0xb, R21 ;  /* 0x0000000b14177819 */ /* 0x040fe20000010215 */
[----:B------:R-:W-:Y:S01]  /*1e40*/  BSSY.RECONVERGENT B3, `(.L_x_32) ;  /* 0x0000021000037945 */ /* 0x000fe20003800200 */
[----:B------:R-:W-:Y:S01]  /*1e50*/  IMAD.SHL.U32 R33, R20, 0x800, RZ ;  /* 0x0000080014217824 */ /* 0x000fe200078e00ff */
[----:B------:R-:W-:Y:S01]  /*1e60*/  IADD3 R32, PT, PT, RZ, -R15, -R22 ;  /* 0x8000000fff207210 */ /* 0x000fe20007ffe816 */
[----:B------:R-:W-:Y:S01]  /*1e70*/  IMAD.MOV.U32 R24, RZ, RZ, RZ ;  /* 0x000000ffff187224 */ /* 0x000fe200078e00ff */
[----:B------:R-:W-:Y:S02]  /*1e80*/  CS2R R18, SRZ ;  /* 0x0000000000127805 */ /* 0x000fe4000001ff00 */
[----:B------:R-:W-:-:S07]  /*1e90*/  LOP3.LUT R23, R23, 0x80000000, RZ, 0xfc, !PT ;  /* 0x8000000017177812 */ /* 0x000fce00078efcff */
.L_x_33:
[----:B------:R-:W1:Y:S01]  /*1ea0*/  LDC.64 R20, c[0x4][RZ] ;  /* 0x01000000ff147b82 */ /* 0x000e620000000a00 */
[----:B0-----:R-:W-:Y:S02]  /*1eb0*/  R2UR UR12, R16 ;  /* 0x00000000100c72ca */ /* 0x001fe400000e0000 */
[----:B------:R-:W-:Y:S01]  /*1ec0*/  R2UR UR13, R17 ;  /* 0x00000000110d72ca */ /* 0x000fe200000e0000 */
[----:B-1----:R-:W-:-:S12]  /*1ed0*/  IMAD.WIDE R20, R35, 0x8, R20 ;  /* 0x0000000823147825 */ /* 0x002fd800078e0214 */
[----:B------:R-:W2:Y:S01]  /*1ee0*/  LDG.E.64.CONSTANT R20, desc[UR12][R20.64] ;  /* 0x0000000c14147981 */ /* 0x000ea2000c1e9b00 */
[----:B------:R-:W-:Y:S02]  /*1ef0*/  VIADD R32, R32, 0x1 ;  /* 0x0000000120207836 */ /* 0x000fe40000000000 */
[----:B------:R-:W-:Y:S02]  /*1f00*/  VIADD R35, R35, 0x1 ;  /* 0x0000000123237836 */ /* 0x000fe40000000000 */
[----:B--2---:R-:W-:-:S04]  /*1f10*/  IMAD.WIDE.U32 R18, P3, R20, R33, R18 ;  /* 0x0000002114127225 */ /* 0x004fc80007860012 */
[C---:B------:R-:W-:Y:S02]  /*1f20*/  IMAD R37, R20.reuse, R23, RZ ;  /* 0x0000001714257224 */ /* 0x040fe400078e02ff */
[----:B------:R-:W-:Y:S02]  /*1f30*/  IMAD R34, R21, R33, RZ ;  /* 0x0000002115227224 */ /* 0x000fe400078e02ff */
[----:B------:R-:W-:Y:S01]  /*1f40*/  IMAD.HI.U32 R36, R20, R23, RZ ;  /* 0x0000001714247227 */ /* 0x000fe200078e00ff */
[----:B------:R-:W-:-:S03]  /*1f50*/  IADD3 R19, P0, PT, R37, R19, RZ ;  /* 0x0000001325137210 */ /* 0x000fc60007f1e0ff */
[----:B------:R-:W-:Y:S01]  /*1f60*/  IMAD.X R36, RZ, RZ, R36, P3 ;  /* 0x000000ffff247224 */ /* 0x000fe200018e0624 */
[----:B------:R-:W-:Y:S01]  /*1f70*/  IADD3 R19, P1, PT, R34, R19, RZ ;  /* 0x0000001322137210 */ /* 0x000fe20007f3e0ff */
[----:B------:R-:W-:-:S04]  /*1f80*/  IMAD.HI.U32 R34, R21, R33, RZ ;  /* 0x0000002115227227 */ /* 0x000fc800078e00ff */
[----:B------:R-:W-:Y:S01]  /*1f90*/  IMAD.HI.U32 R20, R21, R23, RZ ;  /* 0x0000001715147227 */ /* 0x000fe200078e00ff */
[----:B------:R-:W-:-:S03]  /*1fa0*/  IADD3.X R34, P0, PT, R34, R36, RZ, P0, !PT ;  /* 0x0000002422227210 */ /* 0x000fc6000071e4ff */
[----:B------:R-:W-:Y:S02]  /*1fb0*/  IMAD R21, R21, R23, RZ ;  /* 0x0000001715157224 */ /* 0x000fe400078e02ff */
[----:B------:R-:W-:Y:S01]  /*1fc0*/  IMAD.X R20, RZ, RZ, R20, P0 ;  /* 0x000000ffff147224 */ /* 0x000fe200000e0614 */
[----:B------:R-:W-:Y:S01]  /*1fd0*/  ISETP.NE.AND P0, PT, R32, -0xf, PT ;  /* 0xfffffff12000780c */ /* 0x000fe20003f05270 */
[C---:B------:R-:W-:Y:S01]  /*1fe0*/  IMAD R37, R24.reuse, 0x8, R1 ;  /* 0x0000000818257824 */ /* 0x040fe200078e0201 */
[----:B------:R-:W-:Y:S01]  /*1ff0*/  IADD3.X R34, P1, PT, R21, R34, RZ, P1, !PT ;  /* 0x0000002215227210 */ /* 0x000fe20000f3e4ff */
[----:B------:R-:W-:-:S03]  /*2000*/  VIADD R24, R24, 0x1 ;  /* 0x0000000118187836 */ /* 0x000fc60000000000 */
[----:B------:R0:W-:Y:S02]  /*2010*/  STL.64 [R37], R18 ;  /* 0x0000001225007387 */ /* 0x0001e40000100a00 */
[----:B0-----:R-:W-:Y:S02]  /*2020*/  IMAD.X R19, RZ, RZ, R20, P1 ;  /* 0x000000ffff137224 */ /* 0x001fe400008e0614 */
[----:B------:R-:W-:-:S03]  /*2030*/  IMAD.MOV.U32 R18, RZ, RZ, R34 ;  /* 0x000000ffff127224 */ /* 0x000fc600078e0022 */
[----:B------:R-:W-:Y:S05]  /*2040*/  @P0 BRA `(.L_x_33) ;  /* 0xfffffffc00940947 */ /* 0x000fea000383ffff */
[----:B------:R-:W-:Y:S05]  /*2050*/  BSYNC.RECONVERGENT B3 ;  /* 0x0000000000037941 */ /* 0x000fea0003800200 */
.L_x_32:
[----:B------:R-:W-:-:S07]  /*2060*/  IMAD.MOV.U32 R35, RZ, RZ, R22 ;  /* 0x000000ffff237224 */ /* 0x000fce00078e0016 */
.L_x_31:
[----:B------:R-:W-:Y:S05]  /*2070*/  BSYNC.RECONVERGENT B2 ;  /* 0x0000000000027941 */ /* 0x000fea0003800200 */
.L_x_30:
[----:B------:R-:W-:Y:S01]  /*2080*/  LOP3.LUT P0, R24, R14, 0x3f, RZ, 0xc0, !PT ;  /* 0x0000003f0e187812 */ /* 0x000fe2000780c0ff */
[----:B------:R-:W-:-:S04]  /*2090*/  IMAD.IADD R14, R15, 0x1, R35 ;  /* 0x000000010f0e7824 */ /* 0x000fc800078e0223 */
[----:B------:R-:W-:-:S05]  /*20a0*/  IMAD.U32 R32, R14, 0x8, R1 ;  /* 0x000000080e207824 */ /* 0x000fca00078e0001 */
[----:B------:R0:W-:Y:S04]  /*20b0*/  STL.64 [R32+-0x78], R18 ;  /* 0xffff881220007387 */ /* 0x0001e80000100a00 */
[----:B------:R-:W2:Y:S04]  /*20c0*/  @P0 LDL.64 R22, [R1+0x8] ;  /* 0x0000080001160983 */ /* 0x000ea80000100a00 */
[----:B------:R-:W3:Y:S04]  /*20d0*/  LDL.64 R16, [R1+0x10] ;  /* 0x0000100001107983 */ /* 0x000ee80000100a00 */
[----:B------:R-:W4:Y:S01]  /*20e0*/  LDL.64 R14, [R1+0x18] ;  /* 0x00001800010e7983 */ /* 0x000f220000100a00 */
[----:B------:R-:W-:Y:S01]  /*20f0*/  @P0 LOP3.LUT R20, R24, 0x3f, RZ, 0x3c, !PT ;  /* 0x0000003f18140812 */ /* 0x000fe200078e3cff */
[----:B------:R-:W-:Y:S01]  /*2100*/  BSSY.RECONVERGENT B2, `(.L_x_34) ;  /* 0x0000034000027945 */ /* 0x000fe20003800200 */
[----:B--2---:R-:W-:-:S02]  /*2110*/  @P0 SHF.R.U64 R21, R22, 0x1, R23 ;  /* 0x0000000116150819 */ /* 0x004fc40000001217 */
[----:B------:R-:W-:Y:S02]  /*2120*/  @P0 SHF.R.U32.HI R23, RZ, 0x1, R23 ;  /* 0x00000001ff170819 */ /* 0x000fe40000011617 */
[C---:B---3--:R-:W-:Y:S02]  /*2130*/  @P0 SHF.L.U32 R33, R16.reuse, R24, RZ ;  /* 0x0000001810210219 */ /* 0x048fe400000006ff */
[----:B0-----:R-:W-:Y:S02]  /*2140*/  @P0 SHF.R.U64 R18, R21, R20, R23 ;  /* 0x0000001415120219 */ /* 0x001fe40000001217 */
[--C-:B------:R-:W-:Y:S02]  /*2150*/  @P0 SHF.R.U32.HI R37, RZ, 0x1, R17.reuse ;  /* 0x00000001ff250819 */ /* 0x100fe40000011611 */
[C-C-:B------:R-:W-:Y:S02]  /*2160*/  @P0 SHF.R.U64 R35, R16.reuse, 0x1, R17.reuse ;  /* 0x0000000110230819 */ /* 0x140fe40000001211 */
[----:B------:R-:W-:-:S02]  /*2170*/  @P0 SHF.L.U64.HI R22, R16, R24, R17 ;  /* 0x0000001810160219 */ /* 0x000fc40000010211 */
[----:B------:R-:W-:Y:S02]  /*2180*/  @P0 SHF.R.U32.HI R19, RZ, R20, R23 ;  /* 0x00000014ff130219 */ /* 0x000fe40000011617 */
[----:B------:R-:W-:Y:S02]  /*2190*/  @P0 LOP3.LUT R16, R33, R18, RZ, 0xfc, !PT ;  /* 0x0000001221100212 */ /* 0x000fe400078efcff */
[----:B----4-:R-:W-:Y:S02]  /*21a0*/  @P0 SHF.L.U32 R21, R14, R24, RZ ;  /* 0x000000180e150219 */ /* 0x010fe400000006ff */
[----:B------:R-:W-:Y:S01]  /*21b0*/  @P0 SHF.R.U64 R32, R35, R20, R37 ;  /* 0x0000001423200219 */ /* 0x000fe20000001225 */
[----:B------:R-:W-:Y:S01]  /*21c0*/  IMAD.SHL.U32 R18, R16, 0x4, RZ ;  /* 0x0000000410127824 */ /* 0x000fe200078e00ff */
[----:B------:R-:W-:Y:S02]  /*21d0*/  @P0 LOP3.LUT R17, R22, R19, RZ, 0xfc, !PT ;  /* 0x0000001316110212 */ /* 0x000fe400078efcff */
[----:B------:R-:W-:-:S02]  /*21e0*/  @P0 SHF.L.U64.HI R19, R14, R24, R15 ;  /* 0x000000180e130219 */ /* 0x000fc4000001020f */
[----:B------:R-:W-:Y:S02]  /*21f0*/  @P0 SHF.R.U32.HI R20, RZ, R20, R37 ;  /* 0x00000014ff140219 */ /* 0x000fe40000011625 */
[----:B------:R-:W-:Y:S02]  /*2200*/  @P0 LOP3.LUT R14, R21, R32, RZ, 0xfc, !PT ;  /* 0x00000020150e0212 */ /* 0x000fe400078efcff */
[----:B------:R-:W-:Y:S02]  /*2210*/  SHF.L.U64.HI R16, R16, 0x2, R17 ;  /* 0x0000000210107819 */ /* 0x000fe40000010211 */
[----:B------:R-:W-:Y:S02]  /*2220*/  @P0 LOP3.LUT R15, R19, R20, RZ, 0xfc, !PT ;  /* 0x00000014130f0212 */ /* 0x000fe400078efcff */
[----:B------:R-:W-:Y:S02]  /*2230*/  SHF.L.W.U32.HI R17, R17, 0x2, R14 ;  /* 0x0000000211117819 */ /* 0x000fe40000010e0e */
[----:B------:R-:W-:-:S02]  /*2240*/  IADD3 RZ, P0, PT, RZ, -R18, RZ ;  /* 0x80000012ffff7210 */ /* 0x000fc40007f1e0ff */
[----:B------:R-:W-:Y:S02]  /*2250*/  LOP3.LUT R19, RZ, R16, RZ, 0x33, !PT ;  /* 0x00000010ff137212 */ /* 0x000fe400078e33ff */
[----:B------:R-:W-:Y:S02]  /*2260*/  SHF.L.W.U32.HI R14, R14, 0x2, R15 ;  /* 0x000000020e0e7819 */ /* 0x000fe40000010e0f */
[----:B------:R-:W-:Y:S02]  /*2270*/  LOP3.LUT R20, RZ, R17, RZ, 0x33, !PT ;  /* 0x00000011ff147212 */ /* 0x000fe400078e33ff */
[----:B------:R-:W-:Y:S02]  /*2280*/  IADD3.X R19, P0, PT, RZ, R19, RZ, P0, !PT ;  /* 0x00000013ff137210 */ /* 0x000fe4000071e4ff */
[----:B------:R-:W-:Y:S02]  /*2290*/  LOP3.LUT R21, RZ, R14, RZ, 0x33, !PT ;  /* 0x0000000eff157212 */ /* 0x000fe400078e33ff */
[----:B------:R-:W-:-:S02]  /*22a0*/  IADD3.X R20, P1, PT, RZ, R20, RZ, P0, !PT ;  /* 0x00000014ff147210 */ /* 0x000fc4000073e4ff */
[----:B------:R-:W-:-:S03]  /*22b0*/  ISETP.GT.U32.AND P3, PT, R17, -0x1, PT ;  /* 0xffffffff1100780c */ /* 0x000fc60003f64070 */
[----:B------:R-:W-:Y:S01]  /*22c0*/  IMAD.X R21, RZ, RZ, R21, P1 ;  /* 0x000000ffff157224 */ /* 0x000fe200008e0615 */
[----:B------:R-:W-:-:S04]  /*22d0*/  ISETP.GT.AND.EX P0, PT, R14, -0x1, PT, P3 ;  /* 0xffffffff0e00780c */ /* 0x000fc80003f04330 */
[----:B------:R-:W-:Y:S02]  /*22e0*/  SEL R21, R14, R21, P0 ;  /* 0x000000150e157207 */ /* 0x000fe40000000000 */
[----:B------:R-:W-:Y:S02]  /*22f0*/  SEL R22, R17, R20, P0 ;  /* 0x0000001411167207 */ /* 0x000fe40000000000 */
[----:B------:R-:W-:-:S04]  /*2300*/  ISETP.NE.U32.AND P1, PT, R21, RZ, PT ;  /* 0x000000ff1500720c */ /* 0x000fc80003f25070 */
[----:B------:R-:W-:Y:S01]  /*2310*/  SEL R17, R22, R21, !P1 ;  /* 0x0000001516117207 */ /* 0x000fe20004800000 */
[----:B------:R-:W-:-:S05]  /*2320*/  @!P0 IMAD.MOV R18, RZ, RZ, -R18 ;  /* 0x000000ffff128224 */ /* 0x000fca00078e0a12 */
[----:B------:R-:W0:Y:S02]  /*2330*/  FLO.U32 R17, R17 ;  /* 0x0000001100117300 */ /* 0x000e2400000e0000 */
[C---:B0-----:R-:W-:Y:S02]  /*2340*/  IADD3 R23, PT, PT, -R17.reuse, 0x1f, RZ ;  /* 0x0000001f11177810 */ /* 0x041fe40007ffe1ff */
[----:B------:R-:W-:-:S03]  /*2350*/  IADD3 R20, PT, PT, -R17, 0x3f, RZ ;  /* 0x0000003f11147810 */ /* 0x000fc60007ffe1ff */
[----:B------:R-:W-:Y:S01]  /*2360*/  @P1 IMAD.MOV R20, RZ, RZ, R23 ;  /* 0x000000ffff141224 */ /* 0x000fe200078e0217 */
[----:B------:R-:W-:-:S04]  /*2370*/  SEL R23, R16, R19, P0 ;  /* 0x0000001310177207 */ /* 0x000fc80000000000 */
[----:B------:R-:W-:-:S13]  /*2380*/  ISETP.NE.AND P1, PT, R20, RZ, PT ;  /* 0x000000ff1400720c */ /* 0x000fda0003f25270 */
[----:B------:R-:W-:Y:S05]  /*2390*/  @!P1 BRA `(.L_x_35) ;  /* 0x0000000000289947 */ /* 0x000fea0003800000 */
[----:B------:R-:W-:Y:S02]  /*23a0*/  LOP3.LUT R17, R20, 0x3f, RZ, 0xc0, !PT ;  /* 0x0000003f14117812 */ /* 0x000fe400078ec0ff */
[--C-:B------:R-:W-:Y:S02]  /*23b0*/  SHF.R.U64 R19, R18, 0x1, R23.reuse ;  /* 0x0000000112137819 */ /* 0x100fe40000001217 */
[----:B------:R-:W-:Y:S02]  /*23c0*/  SHF.R.U32.HI R23, RZ, 0x1, R23 ;  /* 0x00000001ff177819 */ /* 0x000fe40000011617 */
[----:B------:R-:W-:Y:S02]  /*23d0*/  LOP3.LUT R16, R20, 0x3f, RZ, 0xc, !PT ;  /* 0x0000003f14107812 */ /* 0x000fe400078e0cff */
[CC--:B------:R-:W-:Y:S02]  /*23e0*/  SHF.L.U64.HI R21, R22.reuse, R17.reuse, R21 ;  /* 0x0000001116157219 */ /* 0x0c0fe40000010215 */
[----:B------:R-:W-:-:S02]  /*23f0*/  SHF.L.U32 R17, R22, R17, RZ ;  /* 0x0000001116117219 */ /* 0x000fc400000006ff */
[-CC-:B------:R-:W-:Y:S02]  /*2400*/  SHF.R.U64 R22, R19, R16.reuse, R23.reuse ;  /* 0x0000001013167219 */ /* 0x180fe40000001217 */
[----:B------:R-:W-:Y:S02]  /*2410*/  SHF.R.U32.HI R16, RZ, R16, R23 ;  /* 0x00000010ff107219 */ /* 0x000fe40000011617 */
[----:B------:R-:W-:Y:S02]  /*2420*/  LOP3.LUT R22, R17, R22, RZ, 0xfc, !PT ;  /* 0x0000001611167212 */ /* 0x000fe400078efcff */
[----:B------:R-:W-:-:S07]  /*2430*/  LOP3.LUT R21, R21, R16, RZ, 0xfc, !PT ;  /* 0x0000001015157212 */ /* 0x000fce00078efcff */
.L_x_35:
[----:B------:R-:W-:Y:S05]  /*2440*/  BSYNC.RECONVERGENT B2 ;  /* 0x0000000000027941 */ /* 0x000fea0003800200 */
.L_x_34:
[----:B------:R-:W-:Y:S01]  /*2450*/  IMAD.WIDE.U32 R18, R22, 0x2168c235, RZ ;  /* 0x2168c23516127825 */ /* 0x000fe200078e00ff */
[----:B------:R-:W-:-:S03]  /*2460*/  SHF.R.U32.HI R15, RZ, 0x1e, R15 ;  /* 0x0000001eff0f7819 */ /* 0x000fc6000001160f */
[----:B------:R-:W-:Y:S01]  /*2470*/  IMAD.MOV.U32 R16, RZ, RZ, R19 ;  /* 0x000000ffff107224 */ /* 0x000fe200078e0013 */
[----:B------:R-:W-:Y:S01]  /*2480*/  IADD3 RZ, P1, PT, R18, R18, RZ ;  /* 0x0000001212ff7210 */ /* 0x000fe20007f3e0ff */
[----:B------:R-:W-:Y:S01]  /*2490*/  IMAD.MOV.U32 R17, RZ, RZ, RZ ;  /* 0x000000ffff117224 */ /* 0x000fe200078e00ff */
[----:B------:R-:W-:Y:S01]  /*24a0*/  LEA.HI R15, R14, R15, RZ, 0x1 ;  /* 0x0000000f0e0f7211 */ /* 0x000fe200078f08ff */
[----:B------:R-:W-:-:S04]  /*24b0*/  IMAD.HI.U32 R19, R21, -0x36f0255e, RZ ;  /* 0xc90fdaa215137827 */ /* 0x000fc800078e00ff */
[----:B------:R-:W-:-:S04]  /*24c0*/  IMAD.WIDE.U32 R16, R22, -0x36f0255e, R16 ;  /* 0xc90fdaa216107825 */ /* 0x000fc800078e0010 */
[----:B------:R-:W-:-:S04]  /*24d0*/  IMAD.WIDE.U32 R16, P3, R21, 0x2168c235, R16 ;  /* 0x2168c23515107825 */ /* 0x000fc80007860010 */
[----:B------:R-:W-:Y:S01]  /*24e0*/  IMAD R21, R21, -0x36f0255e, RZ ;  /* 0xc90fdaa215157824 */ /* 0x000fe200078e02ff */
[----:B------:R-:W-:Y:S01]  /*24f0*/  IADD3.X RZ, P1, PT, R16, R16, RZ, P1, !PT ;  /* 0x0000001010ff7210 */ /* 0x000fe20000f3e4ff */
[----:B------:R-:W-:-:S03]  /*2500*/  IMAD.X R18, RZ, RZ, R19, P3 ;  /* 0x000000ffff127224 */ /* 0x000fc600018e0613 */
[----:B------:R-:W-:-:S04]  /*2510*/  IADD3 R17, P3, PT, R21, R17, RZ ;  /* 0x0000001115117210 */ /* 0x000fc80007f7e0ff */
[C---:B------:R-:W-:Y:S01]  /*2520*/  ISETP.GT.U32.AND P4, PT, R17.reuse, RZ, PT ;  /* 0x000000ff1100720c */ /* 0x040fe20003f84070 */
[----:B------:R-:W-:Y:S01]  /*2530*/  IMAD.X R18, RZ, RZ, R18, P3 ;  /* 0x000000ffff127224 */ /* 0x000fe200018e0612 */
[----:B------:R-:W-:-:S04]  /*2540*/  IADD3.X R16, P3, PT, R17, R17, RZ, P1, !PT ;  /* 0x0000001111107210 */ /* 0x000fc80000f7e4ff */
[C---:B------:R-:W-:Y:S01]  /*2550*/  ISETP.GT.AND.EX P1, PT, R18.reuse, RZ, PT, P4 ;  /* 0x000000ff1200720c */ /* 0x040fe20003f24340 */
[----:B------:R-:W-:-:S03]  /*2560*/  IMAD.X R19, R18, 0x1, R18, P3 ;  /* 0x0000000112137824 */ /* 0x000fc600018e0612 */
[----:B------:R-:W-:Y:S02]  /*2570*/  SEL R16, R16, R17, P1 ;  /* 0x0000001110107207 */ /* 0x000fe40000800000 */
[----:B------:R-:W-:Y:S02]  /*2580*/  SEL R17, R19, R18, P1 ;  /* 0x0000001213117207 */ /* 0x000fe40000800000 */
[----:B------:R-:W-:Y:S02]  /*2590*/  IADD3 R16, P3, PT, R16, 0x1, RZ ;  /* 0x0000000110107810 */ /* 0x000fe40007f7e0ff */
[----:B------:R-:W-:Y:S02]  /*25a0*/  SEL R19, RZ, 0xffffffff, !P1 ;  /* 0xffffffffff137807 */ /* 0x000fe40004800000 */
[----:B------:R-:W-:Y:S01]  /*25b0*/  LOP3.LUT P1, R13, R13, 0x80000000, RZ, 0xc0, !PT ;  /* 0x800000000d0d7812 */ /* 0x000fe2000782c0ff */
[----:B------:R-:W-:Y:S02]  /*25c0*/  IMAD.X R17, RZ, RZ, R17, P3 ;  /* 0x000000ffff117224 */ /* 0x000fe400018e0611 */
[----:B------:R-:W-:Y:S01]  /*25d0*/  IMAD.IADD R18, R19, 0x1, -R20 ;  /* 0x0000000113127824 */ /* 0x000fe200078e0a14 */
[----:B------:R-:W-:-:S02]  /*25e0*/  @!P0 LOP3.LUT R13, R13, 0x80000000, RZ, 0x3c, !PT ;  /* 0x800000000d0d8812 */ /* 0x000fc400078e3cff */
[----:B------:R-:W-:-:S04]  /*25f0*/  SHF.R.U64 R16, R16, 0xa, R17 ;  /* 0x0000000a10107819 */ /* 0x000fc80000001211 */
[----:B------:R-:W-:-:S03]  /*2600*/  IADD3 R16, P3, PT, R16, 0x1, RZ ;  /* 0x0000000110107810 */ /* 0x000fc60007f7e0ff */
[----:B------:R-:W-:Y:S01]  /*2610*/  @P1 IMAD.MOV R15, RZ, RZ, -R15 ;  /* 0x000000ffff0f1224 */ /* 0x000fe200078e0a0f */
[----:B------:R-:W-:-:S04]  /*2620*/  LEA.HI.X R17, R17, RZ, RZ, 0x16, P3 ;  /* 0x000000ff11117211 */ /* 0x000fc800018fb4ff */
[--C-:B------:R-:W-:Y:S01]  /*2630*/  SHF.R.U64 R20, R16, 0x1, R17.reuse ;  /* 0x0000000110147819 */ /* 0x100fe20000001211 */
[----:B------:R-:W-:Y:S01]  /*2640*/  IMAD.SHL.U32 R16, R18, 0x100000, RZ ;  /* 0x0010000012107824 */ /* 0x000fe200078e00ff */
[----:B------:R-:W-:Y:S02]  /*2650*/  SHF.R.U32.HI R17, RZ, 0x1, R17 ;  /* 0x00000001ff117819 */ /* 0x000fe40000011611 */
[----:B------:R-:W-:-:S04]  /*2660*/  IADD3 R20, P3, P4, RZ, RZ, R20 ;  /* 0x000000ffff147210 */ /* 0x000fc80007c7e014 */
[----:B------:R-:W-:-:S04]  /*2670*/  IADD3.X R14, PT, PT, R16, 0x3fe00000, R17, P3, P4 ;  /* 0x3fe00000100e7810 */ /* 0x000fc80001fe8411 */
[----:B------:R-:W-:-:S07]  /*2680*/  LOP3.LUT R21, R14, R13, RZ, 0xfc, !PT ;  /* 0x0000000d0e157212 */ /* 0x000fce00078efcff */
.L_x_29:
[----:B------:R-:W-:-:S04]  /*2690*/  IMAD.MOV.U32 R13, RZ, RZ, 0x0 ;  /* 0x00000000ff0d7424 */ /* 0x000fc800078e00ff */
[----:B------:R-:W-:Y:S05]  /*26a0*/  RET.REL.NODEC R12 `(_Z12sum_elementsP6MatrixP10FreqMatrixP7double2) ;  /* 0xffffffd80c547950 */ /* 0x000fea0003c3ffff */
.L_x_36:
[----:B------:R-:W-:-:S00]  /*26b0*/  BRA `(.L_x_36) ;  /* 0xfffffffc00fc7947 */ /* 0x000fc0000383ffff */
[----:B------:R-:W-:-:S00]  /*26c0*/  NOP ;  /* 0x0000000000007918 */ /* 0x000fc00000000000 */
        /* <DEDUP_REMOVED lines=11> */
.L_x_39:


//--------------------- .nv.global.init           --------------------------
	.section	.nv.global.init,"aw",@progbits
	.align	16
.nv.global.init:
	.type		__cudart_sin_cos_coeffs,@object
	.size		__cudart_sin_cos_coeffs,(__cudart_i2opi_d - __cudart_sin_cos_coeffs)
__cudart_sin_cos_coeffs:
        /*0000*/ 	.byte	0x46, 0xd2, 0xb0, 0x2c, 0xf1, 0xe5, 0x5a, 0xbe, 0x92, 0xe3, 0xac, 0x69, 0xe3, 0x1d, 0xc7, 0x3e
        /*0010*/ 	.byte	0xa1, 0x62, 0xdb, 0x19, 0xa0, 0x01, 0x2a, 0xbf, 0x18, 0x08, 0x11, 0x11, 0x11, 0x11, 0x81, 0x3f
        /*0020*/ 	.byte	0x54, 0x55, 0x55, 0x55, 0x55, 0x55, 0xc5, 0xbf, 0x00, 0x00, 0x00, 0x00, 0x00, 0x00, 0x00, 0x00
        /*0030*/ 	.byte	0x00, 0x00, 0x00, 0x00, 0x00, 0x00, 0x00, 0x00, 0x64, 0x81, 0xfd, 0x20, 0x83, 0xff, 0xa8, 0xbd
        /*0040*/ 	.byte	0x28, 0x85, 0xef, 0xc1, 0xa7, 0xee, 0x21, 0x3e, 0xd9, 0xe6, 0x06, 0x8e, 0x4f, 0x7e, 0x92, 0xbe
        /*0050*/ 	.byte	0xe9, 0xbc, 0xdd, 0x19, 0xa0, 0x01, 0xfa, 0x3e, 0x47, 0x5d, 0xc1, 0x16, 0x6c, 0xc1, 0x56, 0xbf
        /*0060*/ 	.byte	0x51, 0x55, 0x55, 0x55, 0x55, 0x55, 0xa5, 0x3f, 0x00, 0x00, 0x00, 0x00, 0x00, 0x00, 0xe0, 0xbf
        /*0070*/ 	.byte	0x00, 0x00, 0x00, 0x00, 0x00, 0x00, 0xf0, 0x3f, 0x00, 0x00, 0x00, 0x00, 0x00, 0x00, 0x00, 0x00
	.type		__cudart_i2opi_d,@object
	.size		__cudart_i2opi_d,(.L_0 - __cudart_i2opi_d)
__cudart_i2opi_d:
        /* <DEDUP_REMOVED lines=9> */
.L_0:


//--------------------- .nv.shared.reserved.0     --------------------------
	.section	.nv.shared.reserved.0,"aw",@nobits
	.weak		__nv_reservedSMEM_offset_0_alias
	.size		__nv_reservedSMEM_offset_0_alias, 0, 64
	.other		__nv_reservedSMEM_offset_0_alias,@"STO_CUDA_RESERVED_SHARED STV_DEFAULT"
__nv_reservedSMEM_offset_0_alias:
	.zero		0
	.zero		64


//--------------------- .nv.constant0._Z12sum_elementsP6MatrixP10FreqMatrixP7double2 --------------------------
	.section	.nv.constant0._Z12sum_elementsP6MatrixP10FreqMatrixP7double2,"a",@progbits
	.sectionflags	@""
	.align	4
.nv.constant0._Z12sum_elementsP6MatrixP10FreqMatrixP7double2:
	.zero		920


//--------------------- SYMBOLS --------------------------

	.type		.nv.reservedSmem.offset0,@object
	.size		.nv.reservedSmem.offset0,0x4
